	.target	sm_100a

	.elftype	@"ET_EXEC"


//--------------------- .note.nv.tkinfo           --------------------------
	.section	.note.nv.tkinfo,"",@"SHT_NOTE"
	.sectionflags	@"SHF_NOTE_NV_TKINFO"
	.tkinfo
        /*0018*/ 	.word	0x00000002
        /*0030*/ 	.string	""
        /*0030*/ 	.string	"ptxas"
        /*0030*/ 	.string	"Cuda compilation tools, release 13.0, V13.0.88"
        /*0030*/ 	.string	"Build cuda_13.0.r13.0/compiler.36424714_0"
        /*0030*/ 	.string	"-arch sm_100a -m 64 "



//--------------------- .note.nv.cuinfo           --------------------------
	.section	.note.nv.cuinfo,"",@"SHT_NOTE"
	.sectionflags	@"SHF_NOTE_NV_CUINFO"
        /*0018*/ 	.short	0x0002
        /*001a*/ 	.short	0x0064
        /*001c*/ 	.short	0x0082
	.zero		2


//--------------------- .nv.info                  --------------------------
	.section	.nv.info,"",@"SHT_CUDA_INFO"
	.align	4


	//----- nvinfo : EIATTR_REGCOUNT
	.align		4
        /*0000*/ 	.byte	0x04, 0x2f
        /*0002*/ 	.short	(.L_19 - .L_18)
	.align		4
.L_18:
        /*0004*/ 	.word	index@(_ZN7cutlass13device_kernelINS_4gemm6kernel13GemmUniversalIN4cute5tupleIJiiiiEEENS1_10collective13CollectiveMmaINS1_35MainloopSm100TmaUmmaWarpSpecializedILi13ELi2ELi4ENS5_IJNS4_1CILi1EEESB_SB_EEEEENS5_IJNSA_ILi64EEESE_NSA_ILi128EEEEEEaNS5_IJlSB_lEEEaSH_NS4_8TiledMMAINS4_8MMA_AtomIJNS4_15SM100_MMA_S8_SSIaaiLi64ELi64ELNS4_4UMMA5MajorE0ELSM_0ELNSL_8SaturateE0EEEEEENS4_6LayoutISC_NS5_IJNSA_ILi0EEESR_SR_EEEEENS5_IJNS4_10UnderscoreESU_SU_EEEEENS4_13SM90_TMA_LOADENS4_14ComposedLayoutINS4_7SwizzleILi3ELi4ELi3EEENS4_18smem_ptr_flag_bitsILi8EEENSQ_INS5_IJNSA_ILi8EEESF_EEENS5_IJSF_SB_EEEEEEEvNS4_8identityESX_S17_vS18_EENS_8epilogue10collective18CollectiveEpilogueINS1A_23Sm100TmaWarpSpecializedILi1ELi1ELi32ELb0ELb0EEEJSG_NS5_IJNSQ_ISE_SB_EES1F_EEEaSH_aSH_NS1A_6fusion15FusionCallbacksIS1E_NS1H_17LinearCombinationIaiaiLNS_15FloatRoundStyleE2EEESG_S1G_JEEENS4_5SM1004TMEM4LOAD26SM100_TMEM_LOAD_16dp32b32xESX_NSY_INSZ_ILi2ELi4ELi3EEES12_NSQ_INS5_IJS13_SE_EEENS5_IJSE_SB_EEEEEEENS4_39AutoVectorizingCopyWithAssumedAlignmentILi128EEENS4_14SM90_TMA_STOREES1V_S1X_S1X_EEEvvEEEEvNT_6ParamsE)
        /*0008*/ 	.word	0x0000007b


	//----- nvinfo : EIATTR_FRAME_SIZE
	.align		4
.L_19:
        /*000c*/ 	.byte	0x04, 0x11
        /*000e*/ 	.short	(.L_21 - .L_20)
	.align		4
.L_20:
        /*0010*/ 	.word	index@($__internal_2_$__cuda_sm10x_tcgen05_guardrail_trap_unallocated_columns_being_dealloced)
        /*0014*/ 	.word	0x00000000


	//----- nvinfo : EIATTR_FRAME_SIZE
	.align		4
.L_21:
        /*0018*/ 	.byte	0x04, 0x11
        /*001a*/ 	.short	(.L_23 - .L_22)
	.align		4
.L_22:
        /*001c*/ 	.word	index@($__internal_1_$__cuda_sm10x_tcgen05_guardrail_trap_phase_invalid_during_alloc)
        /*0020*/ 	.word	0x00000000


	//----- nvinfo : EIATTR_FRAME_SIZE
	.align		4
.L_23:
        /*0024*/ 	.byte	0x04, 0x11
        /*0026*/ 	.short	(.L_25 - .L_24)
	.align		4
.L_24:
        /*0028*/ 	.word	index@($__internal_0_$__cuda_sm10x_tcgen05_guardrail_trap_col_being_dealloced_not_returned_by_alloc)
        /*002c*/ 	.word	0x00000000


	//----- nvinfo : EIATTR_FRAME_SIZE
	.align		4
.L_25:
        /*0030*/ 	.byte	0x04, 0x11
        /*0032*/ 	.short	(.L_27 - .L_26)
	.align		4
.L_26:
        /*0034*/ 	.word	index@(_ZN7cutlass13device_kernelINS_4gemm6kernel13GemmUniversalIN4cute5tupleIJiiiiEEENS1_10collective13CollectiveMmaINS1_35MainloopSm100TmaUmmaWarpSpecializedILi13ELi2ELi4ENS5_IJNS4_1CILi1EEESB_SB_EEEEENS5_IJNSA_ILi64EEESE_NSA_ILi128EEEEEEaNS5_IJlSB_lEEEaSH_NS4_8TiledMMAINS4_8MMA_AtomIJNS4_15SM100_MMA_S8_SSIaaiLi64ELi64ELNS4_4UMMA5MajorE0ELSM_0ELNSL_8SaturateE0EEEEEENS4_6LayoutISC_NS5_IJNSA_ILi0EEESR_SR_EEEEENS5_IJNS4_10UnderscoreESU_SU_EEEEENS4_13SM90_TMA_LOADENS4_14ComposedLayoutINS4_7SwizzleILi3ELi4ELi3EEENS4_18smem_ptr_flag_bitsILi8EEENSQ_INS5_IJNSA_ILi8EEESF_EEENS5_IJSF_SB_EEEEEEEvNS4_8identityESX_S17_vS18_EENS_8epilogue10collective18CollectiveEpilogueINS1A_23Sm100TmaWarpSpecializedILi1ELi1ELi32ELb0ELb0EEEJSG_NS5_IJNSQ_ISE_SB_EES1F_EEEaSH_aSH_NS1A_6fusion15FusionCallbacksIS1E_NS1H_17LinearCombinationIaiaiLNS_15FloatRoundStyleE2EEESG_S1G_JEEENS4_5SM1004TMEM4LOAD26SM100_TMEM_LOAD_16dp32b32xESX_NSY_INSZ_ILi2ELi4ELi3EEES12_NSQ_INS5_IJS13_SE_EEENS5_IJSE_SB_EEEEEEENS4_39AutoVectorizingCopyWithAssumedAlignmentILi128EEENS4_14SM90_TMA_STOREES1V_S1X_S1X_EEEvvEEEEvNT_6ParamsE)
        /*0038*/ 	.word	0x00000000


	//----- nvinfo : EIATTR_MIN_STACK_SIZE
	.align		4
.L_27:
        /*003c*/ 	.byte	0x04, 0x12
        /*003e*/ 	.short	(.L_29 - .L_28)
	.align		4
.L_28:
        /*0040*/ 	.word	index@(_ZN7cutlass13device_kernelINS_4gemm6kernel13GemmUniversalIN4cute5tupleIJiiiiEEENS1_10collective13CollectiveMmaINS1_35MainloopSm100TmaUmmaWarpSpecializedILi13ELi2ELi4ENS5_IJNS4_1CILi1EEESB_SB_EEEEENS5_IJNSA_ILi64EEESE_NSA_ILi128EEEEEEaNS5_IJlSB_lEEEaSH_NS4_8TiledMMAINS4_8MMA_AtomIJNS4_15SM100_MMA_S8_SSIaaiLi64ELi64ELNS4_4UMMA5MajorE0ELSM_0ELNSL_8SaturateE0EEEEEENS4_6LayoutISC_NS5_IJNSA_ILi0EEESR_SR_EEEEENS5_IJNS4_10UnderscoreESU_SU_EEEEENS4_13SM90_TMA_LOADENS4_14ComposedLayoutINS4_7SwizzleILi3ELi4ELi3EEENS4_18smem_ptr_flag_bitsILi8EEENSQ_INS5_IJNSA_ILi8EEESF_EEENS5_IJSF_SB_EEEEEEEvNS4_8identityESX_S17_vS18_EENS_8epilogue10collective18CollectiveEpilogueINS1A_23Sm100TmaWarpSpecializedILi1ELi1ELi32ELb0ELb0EEEJSG_NS5_IJNSQ_ISE_SB_EES1F_EEEaSH_aSH_NS1A_6fusion15FusionCallbacksIS1E_NS1H_17LinearCombinationIaiaiLNS_15FloatRoundStyleE2EEESG_S1G_JEEENS4_5SM1004TMEM4LOAD26SM100_TMEM_LOAD_16dp32b32xESX_NSY_INSZ_ILi2ELi4ELi3EEES12_NSQ_INS5_IJS13_SE_EEENS5_IJSE_SB_EEEEEEENS4_39AutoVectorizingCopyWithAssumedAlignmentILi128EEENS4_14SM90_TMA_STOREES1V_S1X_S1X_EEEvvEEEEvNT_6ParamsE)
        /*0044*/ 	.word	0x00000000
.L_29:


//--------------------- .nv.compat                --------------------------
	.section	.nv.compat,"",@"SHT_CUDA_COMPAT_INFO"
	.align	4
        /*0000*/ 	.byte	0x02, 0x09, 0x01, 0x00, 0x02, 0x02, 0x03, 0x00, 0x02, 0x05, 0x06, 0x00, 0x03, 0x07, 0x01, 0x01
        /*0010*/ 	.byte	0x02, 0x03, 0x01, 0x00, 0x02, 0x06, 0x01, 0x00, 0x04, 0x0b, 0x08, 0x00, 0x01, 0x00, 0x00, 0x00
        /*0020*/ 	.byte	0x00, 0x00, 0x00, 0x00


//--------------------- .nv.info._ZN7cutlass13device_kernelINS_4gemm6kernel13GemmUniversalIN4cute5tupleIJiiiiEEENS1_10collective13CollectiveMmaINS1_35MainloopSm100TmaUmmaWarpSpecializedILi13ELi2ELi4ENS5_IJNS4_1CILi1EEESB_SB_EEEEENS5_IJNSA_ILi64EEESE_NSA_ILi128EEEEEEaNS5_IJlSB_lEEEaSH_NS4_8TiledMMAINS4_8MMA_AtomIJNS4_15SM100_MMA_S8_SSIaaiLi64ELi64ELNS4_4UMMA5MajorE0ELSM_0ELNSL_8SaturateE0EEEEEENS4_6LayoutISC_NS5_IJNSA_ILi0EEESR_SR_EEEEENS5_IJNS4_10UnderscoreESU_SU_EEEEENS4_13SM90_TMA_LOADENS4_14ComposedLayoutINS4_7SwizzleILi3ELi4ELi3EEENS4_18smem_ptr_flag_bitsILi8EEENSQ_INS5_IJNSA_ILi8EEESF_EEENS5_IJSF_SB_EEEEEEEvNS4_8identityESX_S17_vS18_EENS_8epilogue10collective18CollectiveEpilogueINS1A_23Sm100TmaWarpSpecializedILi1ELi1ELi32ELb0ELb0EEEJSG_NS5_IJNSQ_ISE_SB_EES1F_EEEaSH_aSH_NS1A_6fusion15FusionCallbacksIS1E_NS1H_17LinearCombinationIaiaiLNS_15FloatRoundStyleE2EEESG_S1G_JEEENS4_5SM1004TMEM4LOAD26SM100_TMEM_LOAD_16dp32b32xESX_NSY_INSZ_ILi2ELi4ELi3EEES12_NSQ_INS5_IJS13_SE_EEENS5_IJSE_SB_EEEEEEENS4_39AutoVectorizingCopyWithAssumedAlignmentILi128EEENS4_14SM90_TMA_STOREES1V_S1X_S1X_EEEvvEEEEvNT_6ParamsE --------------------------
	.section	.nv.info._ZN7cutlass13device_kernelINS_4gemm6kernel13GemmUniversalIN4cute5tupleIJiiiiEEENS1_10collective13CollectiveMmaINS1_35MainloopSm100TmaUmmaWarpSpecializedILi13ELi2ELi4ENS5_IJNS4_1CILi1EEESB_SB_EEEEENS5_IJNSA_ILi64EEESE_NSA_ILi128EEEEEEaNS5_IJlSB_lEEEaSH_NS4_8TiledMMAINS4_8MMA_AtomIJNS4_15SM100_MMA_S8_SSIaaiLi64ELi64ELNS4_4UMMA5MajorE0ELSM_0ELNSL_8SaturateE0EEEEEENS4_6LayoutISC_NS5_IJNSA_ILi0EEESR_SR_EEEEENS5_IJNS4_10UnderscoreESU_SU_EEEEENS4_13SM90_TMA_LOADENS4_14ComposedLayoutINS4_7SwizzleILi3ELi4ELi3EEENS4_18smem_ptr_flag_bitsILi8EEENSQ_INS5_IJNSA_ILi8EEESF_EEENS5_IJSF_SB_EEEEEEEvNS4_8identityESX_S17_vS18_EENS_8epilogue10collective18CollectiveEpilogueINS1A_23Sm100TmaWarpSpecializedILi1ELi1ELi32ELb0ELb0EEEJSG_NS5_IJNSQ_ISE_SB_EES1F_EEEaSH_aSH_NS1A_6fusion15FusionCallbacksIS1E_NS1H_17LinearCombinationIaiaiLNS_15FloatRoundStyleE2EEESG_S1G_JEEENS4_5SM1004TMEM4LOAD26SM100_TMEM_LOAD_16dp32b32xESX_NSY_INSZ_ILi2ELi4ELi3EEES12_NSQ_INS5_IJS13_SE_EEENS5_IJSE_SB_EEEEEEENS4_39AutoVectorizingCopyWithAssumedAlignmentILi128EEENS4_14SM90_TMA_STOREES1V_S1X_S1X_EEEvvEEEEvNT_6ParamsE,"",@"SHT_CUDA_INFO"
	.sectionflags	@""
	.align	4


	//----- nvinfo : EIATTR_CUDA_API_VERSION
	.align		4
        /*0000*/ 	.byte	0x04, 0x37
        /*0002*/ 	.short	(.L_31 - .L_30)
.L_30:
        /*0004*/ 	.word	0x00000082


	//----- nvinfo : EIATTR_KPARAM_INFO
	.align		4
.L_31:
        /*0008*/ 	.byte	0x04, 0x17
        /*000a*/ 	.short	(.L_33 - .L_32)
.L_32:
        /*000c*/ 	.word	0x00000000
        /*0010*/ 	.short	0x0000
        /*0012*/ 	.short	0x0000
        /*0014*/ 	.byte	0x00, 0xf0, 0x01, 0x20


	//----- nvinfo : EIATTR_AT_ENTRY_FRAGMENTS
	.align		4
.L_33:
        /*0018*/ 	.byte	0x04, 0x4f
        /*001a*/ 	.short	(.L_35 - .L_34)


	//   ....[0]....
.L_34:
        /*001c*/ 	.word	0x00000006


	//----- nvinfo : EIATTR_RESERVED_SMEM_USED
	.align		4
.L_35:
        /*0020*/ 	.byte	0x01, 0x41
	.zero		2


	//----- nvinfo : EIATTR_SPARSE_MMA_MASK
	.align		4
        /*0024*/ 	.byte	0x03, 0x50
        /*0026*/ 	.short	0x0000


	//----- nvinfo : EIATTR_TCGEN05_1CTA_USED
	.align		4
        /*0028*/ 	.byte	0x01, 0x51
	.zero		2


	//----- nvinfo : EIATTR_MAXREG_COUNT
	.align		4
        /*002c*/ 	.byte	0x03, 0x1b
        /*002e*/ 	.short	0x00ff


	//----- nvinfo : EIATTR_NUM_BARRIERS
	.align		4
        /*0030*/ 	.byte	0x02, 0x4c
        /*0032*/ 	.byte	0x07
	.zero		1


	//----- nvinfo : EIATTR_EXTERNS
	.align		4
        /*0034*/ 	.byte	0x04, 0x0f
        /*0036*/ 	.short	(.L_37 - .L_36)


	//   ....[0]....
	.align		4
.L_36:
        /*0038*/ 	.word	index@(__assertfail)


	//----- nvinfo : EIATTR_MERCURY_ISA_VERSION
	.align		4
.L_37:
        /*003c*/ 	.byte	0x03, 0x5f
        /*003e*/ 	.short	0x0101


	//----- nvinfo : EIATTR_INT_WARP_WIDE_INSTR_OFFSETS
	.align		4
        /*0040*/ 	.byte	0x04, 0x31
        /*0042*/ 	.short	(.L_39 - .L_38)


	//   ....[0]....
.L_38:
        /*0044*/ 	.word	0x00001eb0


	//   ....[1]....
        /*0048*/ 	.word	0x00003e70


	//   ....[2]....
        /*004c*/ 	.word	0x00003e90


	//   ....[3]....
        /*0050*/ 	.word	0x00003ec0


	//   ....[4]....
        /*0054*/ 	.word	0x000048d0


	//   ....[5]....
        /*0058*/ 	.word	0x000049c0


	//----- nvinfo : EIATTR_COOP_GROUP_MASK_REGIDS
	.align		4
.L_39:
        /*005c*/ 	.byte	0x04, 0x29
        /*005e*/ 	.short	(.L_41 - .L_40)


	//   ....[0]....
.L_40:
        /*0060*/ 	.word	0xffffffff


	//   ....[1]....
        /*0064*/ 	.word	0xffffffff


	//   ....[2]....
        /*0068*/ 	.word	0xffffffff


	//   ....[3]....
        /*006c*/ 	.word	0xffffffff


	//   ....[4]....
        /*0070*/ 	.word	0xffffffff


	//   ....[5]....
        /*0074*/ 	.word	0xffffffff


	//   ....[6]....
        /*0078*/ 	.word	0xffffffff


	//   ....[7]....
        /*007c*/ 	.word	0xffffffff


	//   ....[8]....
        /*0080*/ 	.word	0xffffffff


	//   ....[9]....
        /*0084*/ 	.word	0xffffffff


	//   ....[10]....
        /*0088*/ 	.word	0xffffffff


	//   ....[11]....
        /*008c*/ 	.word	0xffffffff


	//   ....[12]....
        /*0090*/ 	.word	0xffffffff


	//----- nvinfo : EIATTR_COOP_GROUP_INSTR_OFFSETS
	.align		4
.L_41:
        /*0094*/ 	.byte	0x04, 0x28
        /*0096*/ 	.short	(.L_43 - .L_42)


	//   ....[0]....
.L_42:
        /*0098*/ 	.word	0x00000090


	//   ....[1]....
        /*009c*/ 	.word	0x000004d0


	//   ....[2]....
        /*00a0*/ 	.word	0x00000790


	//   ....[3]....
        /*00a4*/ 	.word	0x000008d0


	//   ....[4]....
        /*00a8*/ 	.word	0x000009d0


	//   ....[5]....
        /*00ac*/ 	.word	0x00000b40


	//   ....[6]....
        /*00b0*/ 	.word	0x00000ce0


	//   ....[7]....
        /*00b4*/ 	.word	0x00001d90


	//   ....[8]....
        /*00b8*/ 	.word	0x00003080


	//   ....[9]....
        /*00bc*/ 	.word	0x00003290


	//   ....[10]....
        /*00c0*/ 	.word	0x000032c0


	//   ....[11]....
        /*00c4*/ 	.word	0x00003d50


	//   ....[12]....
        /*00c8*/ 	.word	0x00003f80


	//----- nvinfo : EIATTR_VRC_CTA_INIT_COUNT
	.align		4
.L_43:
        /*00cc*/ 	.byte	0x02, 0x4a
        /*00ce*/ 	.byte	0x80
	.zero		1


	//----- nvinfo : EIATTR_SYSCALL_OFFSETS
	.align		4
        /*00d0*/ 	.byte	0x04, 0x46
        /*00d2*/ 	.short	(.L_45 - .L_44)


	//   ....[0]....
.L_44:
        /*00d4*/ 	.word	0x000053e0


	//   ....[1]....
        /*00d8*/ 	.word	0x00005520


	//   ....[2]....
        /*00dc*/ 	.word	0x00005c80


	//----- nvinfo : EIATTR_MBARRIER_INSTR_OFFSETS
	.align		4
.L_45:
        /*00e0*/ 	.byte	0x04, 0x39
        /*00e2*/ 	.short	(.L_47 - .L_46)


	//   ....[0]....
.L_46:
        /*00e4*/ 	.word	0x000005d0
        /*00e8*/ 	.word	0x000000ff
        /*00ec*/ 	.word	0x00000000
        /*00f0*/ 	.short	0x0100
        /*00f2*/ 	.byte	0x05
	.zero		1


	//   ....[1]....
        /*00f4*/ 	.word	0x000005e0
        /*00f8*/ 	.word	0x000000ff
        /*00fc*/ 	.word	0x00000068
        /*0100*/ 	.short	0x0100
        /*0102*/ 	.byte	0x05
	.zero		1


	//   ....[2]....
        /*0104*/ 	.word	0x000005f0
        /*0108*/ 	.word	0x000000ff
        /*010c*/ 	.word	0x00000008
        /*0110*/ 	.short	0x0100
        /*0112*/ 	.byte	0x05
	.zero		1


	//   ....[3]....
        /*0114*/ 	.word	0x00000600
        /*0118*/ 	.word	0x000000ff
        /*011c*/ 	.word	0x00000070
        /*0120*/ 	.short	0x0100
        /*0122*/ 	.byte	0x05
	.zero		1


	//   ....[4]....
        /*0124*/ 	.word	0x00000610
        /*0128*/ 	.word	0x000000ff
        /*012c*/ 	.word	0x00000010
        /*0130*/ 	.short	0x0100
        /*0132*/ 	.byte	0x05
	.zero		1


	//   ....[5]....
        /*0134*/ 	.word	0x00000620
        /*0138*/ 	.word	0x000000ff
        /*013c*/ 	.word	0x00000078
        /*0140*/ 	.short	0x0100
        /*0142*/ 	.byte	0x05
	.zero		1


	//   ....[6]....
        /*0144*/ 	.word	0x00000630
        /*0148*/ 	.word	0x000000ff
        /*014c*/ 	.word	0x00000018
        /*0150*/ 	.short	0x0100
        /*0152*/ 	.byte	0x05
	.zero		1


	//   ....[7]....
        /*0154*/ 	.word	0x00000640
        /*0158*/ 	.word	0x000000ff
        /*015c*/ 	.word	0x00000080
        /*0160*/ 	.short	0x0100
        /*0162*/ 	.byte	0x05
	.zero		1


	//   ....[8]....
        /*0164*/ 	.word	0x00000650
        /*0168*/ 	.word	0x000000ff
        /*016c*/ 	.word	0x00000020
        /*0170*/ 	.short	0x0100
        /*0172*/ 	.byte	0x05
	.zero		1


	//   ....[9]....
        /*0174*/ 	.word	0x00000660
        /*0178*/ 	.word	0x000000ff
        /*017c*/ 	.word	0x00000088
        /*0180*/ 	.short	0x0100
        /*0182*/ 	.byte	0x05
	.zero		1


	//   ....[10]....
        /*0184*/ 	.word	0x00000670
        /*0188*/ 	.word	0x000000ff
        /*018c*/ 	.word	0x00000028
        /*0190*/ 	.short	0x0100
        /*0192*/ 	.byte	0x05
	.zero		1


	//   ....[11]....
        /*0194*/ 	.word	0x00000680
        /*0198*/ 	.word	0x000000ff
        /*019c*/ 	.word	0x00000090
        /*01a0*/ 	.short	0x0100
        /*01a2*/ 	.byte	0x05
	.zero		1


	//   ....[12]....
        /*01a4*/ 	.word	0x00000690
        /*01a8*/ 	.word	0x000000ff
        /*01ac*/ 	.word	0x00000030
        /*01b0*/ 	.short	0x0100
        /*01b2*/ 	.byte	0x05
	.zero		1


	//   ....[13]....
        /*01b4*/ 	.word	0x000006a0
        /*01b8*/ 	.word	0x000000ff
        /*01bc*/ 	.word	0x00000098
        /*01c0*/ 	.short	0x0100
        /*01c2*/ 	.byte	0x05
	.zero		1


	//   ....[14]....
        /*01c4*/ 	.word	0x000006b0
        /*01c8*/ 	.word	0x000000ff
        /*01cc*/ 	.word	0x00000038
        /*01d0*/ 	.short	0x0100
        /*01d2*/ 	.byte	0x05
	.zero		1


	//   ....[15]....
        /*01d4*/ 	.word	0x000006c0
        /*01d8*/ 	.word	0x000000ff
        /*01dc*/ 	.word	0x000000a0
        /*01e0*/ 	.short	0x0100
        /*01e2*/ 	.byte	0x05
	.zero		1


	//   ....[16]....
        /*01e4*/ 	.word	0x000006d0
        /*01e8*/ 	.word	0x000000ff
        /*01ec*/ 	.word	0x00000040
        /*01f0*/ 	.short	0x0100
        /*01f2*/ 	.byte	0x05
	.zero		1


	//   ....[17]....
        /*01f4*/ 	.word	0x000006e0
        /*01f8*/ 	.word	0x000000ff
        /*01fc*/ 	.word	0x000000a8
        /*0200*/ 	.short	0x0100
        /*0202*/ 	.byte	0x05
	.zero		1


	//   ....[18]....
        /*0204*/ 	.word	0x000006f0
        /*0208*/ 	.word	0x000000ff
        /*020c*/ 	.word	0x00000048
        /*0210*/ 	.short	0x0100
        /*0212*/ 	.byte	0x05
	.zero		1


	//   ....[19]....
        /*0214*/ 	.word	0x00000700
        /*0218*/ 	.word	0x000000ff
        /*021c*/ 	.word	0x000000b0
        /*0220*/ 	.short	0x0100
        /*0222*/ 	.byte	0x05
	.zero		1


	//   ....[20]....
        /*0224*/ 	.word	0x00000710
        /*0228*/ 	.word	0x000000ff
        /*022c*/ 	.word	0x00000050
        /*0230*/ 	.short	0x0100
        /*0232*/ 	.byte	0x05
	.zero		1


	//   ....[21]....
        /*0234*/ 	.word	0x00000720
        /*0238*/ 	.word	0x000000ff
        /*023c*/ 	.word	0x000000b8
        /*0240*/ 	.short	0x0100
        /*0242*/ 	.byte	0x05
	.zero		1


	//   ....[22]....
        /*0244*/ 	.word	0x00000730
        /*0248*/ 	.word	0x000000ff
        /*024c*/ 	.word	0x00000058
        /*0250*/ 	.short	0x0100
        /*0252*/ 	.byte	0x05
	.zero		1


	//   ....[23]....
        /*0254*/ 	.word	0x00000740
        /*0258*/ 	.word	0x000000ff
        /*025c*/ 	.word	0x000000c0
        /*0260*/ 	.short	0x0100
        /*0262*/ 	.byte	0x05
	.zero		1


	//   ....[24]....
        /*0264*/ 	.word	0x00000750
        /*0268*/ 	.word	0x000000ff
        /*026c*/ 	.word	0x00000060
        /*0270*/ 	.short	0x0100
        /*0272*/ 	.byte	0x05
	.zero		1


	//   ....[25]....
        /*0274*/ 	.word	0x00000760
        /*0278*/ 	.word	0x000000ff
        /*027c*/ 	.word	0x000000c8
        /*0280*/ 	.short	0x0100
        /*0282*/ 	.byte	0x05
	.zero		1


	//   ....[26]....
        /*0284*/ 	.word	0x000008a0
        /*0288*/ 	.word	0x000000ff
        /*028c*/ 	.word	0x000000d0
        /*0290*/ 	.short	0x0100
        /*0292*/ 	.byte	0x06
	.zero		1


	//   ....[27]....
        /*0294*/ 	.word	0x000008b0
        /*0298*/ 	.word	0x000000ff
        /*029c*/ 	.word	0x000000d8
        /*02a0*/ 	.short	0x0100
        /*02a2*/ 	.byte	0x06
	.zero		1


	//   ....[28]....
        /*02a4*/ 	.word	0x000009a0
        /*02a8*/ 	.word	0x000000ff
        /*02ac*/ 	.word	0x000000e0
        /*02b0*/ 	.short	0x0100
        /*02b2*/ 	.byte	0x05
	.zero		1


	//   ....[29]....
        /*02b4*/ 	.word	0x000009b0
        /*02b8*/ 	.word	0x000000ff
        /*02bc*/ 	.word	0x000000e8
        /*02c0*/ 	.short	0x0100
        /*02c2*/ 	.byte	0x05
	.zero		1


	//   ....[30]....
        /*02c4*/ 	.word	0x00000af0
        /*02c8*/ 	.word	0x000000ff
        /*02cc*/ 	.word	0x000000f0
        /*02d0*/ 	.short	0x0100
        /*02d2*/ 	.byte	0x05
	.zero		1


	//   ....[31]....
        /*02d4*/ 	.word	0x00000b00
        /*02d8*/ 	.word	0x000000ff
        /*02dc*/ 	.word	0x00000100
        /*02e0*/ 	.short	0x0100
        /*02e2*/ 	.byte	0x05
	.zero		1


	//   ....[32]....
        /*02e4*/ 	.word	0x00000b10
        /*02e8*/ 	.word	0x000000ff
        /*02ec*/ 	.word	0x000000f8
        /*02f0*/ 	.short	0x0100
        /*02f2*/ 	.byte	0x05
	.zero		1


	//   ....[33]....
        /*02f4*/ 	.word	0x00000b20
        /*02f8*/ 	.word	0x000000ff
        /*02fc*/ 	.word	0x00000108
        /*0300*/ 	.short	0x0100
        /*0302*/ 	.byte	0x05
	.zero		1


	//   ....[34]....
        /*0304*/ 	.word	0x00000c50
        /*0308*/ 	.word	0x000000ff
        /*030c*/ 	.word	0x00000110
        /*0310*/ 	.short	0x0100
        /*0312*/ 	.byte	0x06
	.zero		1


	//   ....[35]....
        /*0314*/ 	.word	0x00000c60
        /*0318*/ 	.word	0x000000ff
        /*031c*/ 	.word	0x00000130
        /*0320*/ 	.short	0x0100
        /*0322*/ 	.byte	0x06
	.zero		1


	//   ....[36]....
        /*0324*/ 	.word	0x00000c70
        /*0328*/ 	.word	0x000000ff
        /*032c*/ 	.word	0x00000118
        /*0330*/ 	.short	0x0100
        /*0332*/ 	.byte	0x06
	.zero		1


	//   ....[37]....
        /*0334*/ 	.word	0x00000c80
        /*0338*/ 	.word	0x000000ff
        /*033c*/ 	.word	0x00000138
        /*0340*/ 	.short	0x0100
        /*0342*/ 	.byte	0x06
	.zero		1


	//   ....[38]....
        /*0344*/ 	.word	0x00000c90
        /*0348*/ 	.word	0x000000ff
        /*034c*/ 	.word	0x00000120
        /*0350*/ 	.short	0x0100
        /*0352*/ 	.byte	0x06
	.zero		1


	//   ....[39]....
        /*0354*/ 	.word	0x00000ca0
        /*0358*/ 	.word	0x000000ff
        /*035c*/ 	.word	0x00000140
        /*0360*/ 	.short	0x0100
        /*0362*/ 	.byte	0x06
	.zero		1


	//   ....[40]....
        /*0364*/ 	.word	0x00000cb0
        /*0368*/ 	.word	0x000000ff
        /*036c*/ 	.word	0x00000128
        /*0370*/ 	.short	0x0100
        /*0372*/ 	.byte	0x06
	.zero		1


	//   ....[41]....
        /*0374*/ 	.word	0x00000cc0
        /*0378*/ 	.word	0x000000ff
        /*037c*/ 	.word	0x00000148
        /*0380*/ 	.short	0x0100
        /*0382*/ 	.byte	0x06
	.zero		1


	//   ....[42]....
        /*0384*/ 	.word	0x00000db0
        /*0388*/ 	.word	0x000000ff
        /*038c*/ 	.word	0x00000150
        /*0390*/ 	.short	0x0100
        /*0392*/ 	.byte	0x05
	.zero		1


	//   ....[43]....
        /*0394*/ 	.word	0x00000dc0
        /*0398*/ 	.word	0x000000ff
        /*039c*/ 	.word	0x00000160
        /*03a0*/ 	.short	0x0100
        /*03a2*/ 	.byte	0x05
	.zero		1


	//   ....[44]....
        /*03a4*/ 	.word	0x00000dd0
        /*03a8*/ 	.word	0x000000ff
        /*03ac*/ 	.word	0x00000158
        /*03b0*/ 	.short	0x0100
        /*03b2*/ 	.byte	0x05
	.zero		1


	//   ....[45]....
        /*03b4*/ 	.word	0x00000de0
        /*03b8*/ 	.word	0x000000ff
        /*03bc*/ 	.word	0x00000168
        /*03c0*/ 	.short	0x0100
        /*03c2*/ 	.byte	0x05
	.zero		1


	//   ....[46]....
        /*03c4*/ 	.word	0x000016b0
        /*03c8*/ 	.word	0x00000003
        /*03cc*/ 	.word	0x00000160
        /*03d0*/ 	.short	0x010a
        /*03d2*/ 	.byte	0xff
	.zero		1


	//   ....[47]....
        /*03d4*/ 	.word	0x000016e0
        /*03d8*/ 	.word	0x00000003
        /*03dc*/ 	.word	0x00000150
        /*03e0*/ 	.short	0x0101
        /*03e2*/ 	.byte	0xff
	.zero		1


	//   ....[48]....
        /*03e4*/ 	.word	0x000017b0
        /*03e8*/ 	.word	0x000000ff
        /*03ec*/ 	.word	0x00000068
        /*03f0*/ 	.short	0x010a
        /*03f2*/ 	.byte	0x08
	.zero		1


	//   ....[49]....
        /*03f4*/ 	.word	0x00001850
        /*03f8*/ 	.word	0x000000ff
        /*03fc*/ 	.word	0x00000068
        /*0400*/ 	.short	0x010a
        /*0402*/ 	.byte	0x21
	.zero		1


	//   ....[50]....
        /*0404*/ 	.word	0x000019b0
        /*0408*/ 	.word	0x000000ff
        /*040c*/ 	.word	0x00000068
        /*0410*/ 	.short	0x010a
        /*0412*/ 	.byte	0x08
	.zero		1


	//   ....[51]....
        /*0414*/ 	.word	0x00001aa0
        /*0418*/ 	.word	0x000000ff
        /*041c*/ 	.word	0x000000e8
        /*0420*/ 	.short	0x0101
        /*0422*/ 	.byte	0x04
	.zero		1


	//   ....[52]....
        /*0424*/ 	.word	0x00001ac0
        /*0428*/ 	.word	0x000000ff
        /*042c*/ 	.word	0x00000068
        /*0430*/ 	.short	0x010a
        /*0432*/ 	.byte	0x08
	.zero		1


	//   ....[53]....
        /*0434*/ 	.word	0x00001b40
        /*0438*/ 	.word	0x000000ff
        /*043c*/ 	.word	0x00000068
        /*0440*/ 	.short	0x010a
        /*0442*/ 	.byte	0x11
	.zero		1


	//   ....[54]....
        /*0444*/ 	.word	0x00001ca0
        /*0448*/ 	.word	0x000000ff
        /*044c*/ 	.word	0x00000068
        /*0450*/ 	.short	0x010a
        /*0452*/ 	.byte	0x08
	.zero		1


	//   ....[55]....
        /*0454*/ 	.word	0x00001dc0
        /*0458*/ 	.word	0x00000002
        /*045c*/ 	.word	0x000000f0
        /*0460*/ 	.short	0x010a
        /*0462*/ 	.byte	0xff
	.zero		1


	//   ....[56]....
        /*0464*/ 	.word	0x00001e80
        /*0468*/ 	.word	0x00000002
        /*046c*/ 	.word	0x00000000
        /*0470*/ 	.short	0x0101
        /*0472*/ 	.byte	0xff
	.zero		1


	//   ....[57]....
        /*0474*/ 	.word	0x000023e0
        /*0478*/ 	.word	0x000000ff
        /*047c*/ 	.word	0x00000000
        /*0480*/ 	.short	0x010a
        /*0482*/ 	.byte	0x05
	.zero		1


	//   ....[58]....
        /*0484*/ 	.word	0x00002470
        /*0488*/ 	.word	0x000000ff
        /*048c*/ 	.word	0x00000000
        /*0490*/ 	.short	0x010a
        /*0492*/ 	.byte	0x05
	.zero		1


	//   ....[59]....
        /*0494*/ 	.word	0x00002500
        /*0498*/ 	.word	0x000000ff
        /*049c*/ 	.word	0x00000000
        /*04a0*/ 	.short	0x010a
        /*04a2*/ 	.byte	0x05
	.zero		1


	//   ....[60]....
        /*04a4*/ 	.word	0x00002590
        /*04a8*/ 	.word	0x000000ff
        /*04ac*/ 	.word	0x00000000
        /*04b0*/ 	.short	0x010a
        /*04b2*/ 	.byte	0x05
	.zero		1


	//   ....[61]....
        /*04b4*/ 	.word	0x00002620
        /*04b8*/ 	.word	0x000000ff
        /*04bc*/ 	.word	0x00000000
        /*04c0*/ 	.short	0x010a
        /*04c2*/ 	.byte	0x05
	.zero		1


	//   ....[62]....
        /*04c4*/ 	.word	0x000026b0
        /*04c8*/ 	.word	0x000000ff
        /*04cc*/ 	.word	0x00000000
        /*04d0*/ 	.short	0x010a
        /*04d2*/ 	.byte	0x05
	.zero		1


	//   ....[63]....
        /*04d4*/ 	.word	0x00002740
        /*04d8*/ 	.word	0x000000ff
        /*04dc*/ 	.word	0x00000000
        /*04e0*/ 	.short	0x010a
        /*04e2*/ 	.byte	0x05
	.zero		1


	//   ....[64]....
        /*04e4*/ 	.word	0x000027d0
        /*04e8*/ 	.word	0x000000ff
        /*04ec*/ 	.word	0x00000000
        /*04f0*/ 	.short	0x010a
        /*04f2*/ 	.byte	0x05
	.zero		1


	//   ....[65]....
        /*04f4*/ 	.word	0x00002860
        /*04f8*/ 	.word	0x000000ff
        /*04fc*/ 	.word	0x00000000
        /*0500*/ 	.short	0x010a
        /*0502*/ 	.byte	0x05
	.zero		1


	//   ....[66]....
        /*0504*/ 	.word	0x000028f0
        /*0508*/ 	.word	0x000000ff
        /*050c*/ 	.word	0x00000000
        /*0510*/ 	.short	0x010a
        /*0512*/ 	.byte	0x05
	.zero		1


	//   ....[67]....
        /*0514*/ 	.word	0x00002980
        /*0518*/ 	.word	0x000000ff
        /*051c*/ 	.word	0x00000000
        /*0520*/ 	.short	0x010a
        /*0522*/ 	.byte	0x05
	.zero		1


	//   ....[68]....
        /*0524*/ 	.word	0x00002a10
        /*0528*/ 	.word	0x000000ff
        /*052c*/ 	.word	0x00000000
        /*0530*/ 	.short	0x010a
        /*0532*/ 	.byte	0x05
	.zero		1


	//   ....[69]....
        /*0534*/ 	.word	0x00002ab0
        /*0538*/ 	.word	0x00000000
        /*053c*/ 	.word	0x00000000
        /*0540*/ 	.short	0x010a
        /*0542*/ 	.byte	0xff
	.zero		1


	//   ....[70]....
        /*0544*/ 	.word	0x00002bd0
        /*0548*/ 	.word	0x00000000
        /*054c*/ 	.word	0x00000150
        /*0550*/ 	.short	0x010a
        /*0552*/ 	.byte	0xff
	.zero		1


	//   ....[71]....
        /*0554*/ 	.word	0x00002c30
        /*0558*/ 	.word	0x00000004
        /*055c*/ 	.word	0x00000000
        /*0560*/ 	.short	0x0101
        /*0562*/ 	.byte	0xff
	.zero		1


	//   ....[72]....
        /*0564*/ 	.word	0x00002c50
        /*0568*/ 	.word	0x000000ff
        /*056c*/ 	.word	0x00000100
        /*0570*/ 	.short	0x010a
        /*0572*/ 	.byte	0x05
	.zero		1


	//   ....[73]....
        /*0574*/ 	.word	0x00002d70
        /*0578*/ 	.word	0x00000000
        /*057c*/ 	.word	0x000000f0
        /*0580*/ 	.short	0x010a
        /*0582*/ 	.byte	0xff
	.zero		1


	//   ....[74]....
        /*0584*/ 	.word	0x00002e80
        /*0588*/ 	.word	0x00000000
        /*058c*/ 	.word	0x00000000
        /*0590*/ 	.short	0x0101
        /*0592*/ 	.byte	0xff
	.zero		1


	//   ....[75]....
        /*0594*/ 	.word	0x00002f10
        /*0598*/ 	.word	0x000000ff
        /*059c*/ 	.word	0x00000100
        /*05a0*/ 	.short	0x0106
        /*05a2*/ 	.byte	0x05
	.zero		1


	//   ....[76]....
        /*05a4*/ 	.word	0x00002f30
        /*05a8*/ 	.word	0x000000ff
        /*05ac*/ 	.word	0x00000100
        /*05b0*/ 	.short	0x010a
        /*05b2*/ 	.byte	0x05
	.zero		1


	//   ....[77]....
        /*05b4*/ 	.word	0x00002fc0
        /*05b8*/ 	.word	0x000000ff
        /*05bc*/ 	.word	0x00000100
        /*05c0*/ 	.short	0x0106
        /*05c2*/ 	.byte	0x04
	.zero		1


	//   ....[78]....
        /*05c4*/ 	.word	0x00003000
        /*05c8*/ 	.word	0x00000000
        /*05cc*/ 	.word	0x00000100
        /*05d0*/ 	.short	0x010a
        /*05d2*/ 	.byte	0xff
	.zero		1


	//   ....[79]....
        /*05d4*/ 	.word	0x00003540
        /*05d8*/ 	.word	0x00000000
        /*05dc*/ 	.word	0x000000f0
        /*05e0*/ 	.short	0x010a
        /*05e2*/ 	.byte	0xff
	.zero		1


	//   ....[80]....
        /*05e4*/ 	.word	0x00003640
        /*05e8*/ 	.word	0x00000003
        /*05ec*/ 	.word	0x00000000
        /*05f0*/ 	.short	0x0101
        /*05f2*/ 	.byte	0xff
	.zero		1


	//   ....[81]....
        /*05f4*/ 	.word	0x00003650
        /*05f8*/ 	.word	0x000000ff
        /*05fc*/ 	.word	0x00000000
        /*0600*/ 	.short	0x010a
        /*0602*/ 	.byte	0x06
	.zero		1


	//   ....[82]....
        /*0604*/ 	.word	0x000036d0
        /*0608*/ 	.word	0x000000ff
        /*060c*/ 	.word	0x00000130
        /*0610*/ 	.short	0x010a
        /*0612*/ 	.byte	0x07
	.zero		1


	//   ....[83]....
        /*0614*/ 	.word	0x000037b0
        /*0618*/ 	.word	0x000000ff
        /*061c*/ 	.word	0x00000000
        /*0620*/ 	.short	0x010a
        /*0622*/ 	.byte	0x06
	.zero		1


	//   ....[84]....
        /*0624*/ 	.word	0x000038e0
        /*0628*/ 	.word	0x000000ff
        /*062c*/ 	.word	0x00000000
        /*0630*/ 	.short	0x010a
        /*0632*/ 	.byte	0x1a
	.zero		1


	//   ....[85]....
        /*0634*/ 	.word	0x00003b80
        /*0638*/ 	.word	0x000000ff
        /*063c*/ 	.word	0x00000000
        /*0640*/ 	.short	0x010a
        /*0642*/ 	.byte	0x06
	.zero		1


	//   ....[86]....
        /*0644*/ 	.word	0x00003c10
        /*0648*/ 	.word	0x000000ff
        /*064c*/ 	.word	0x00000000
        /*0650*/ 	.short	0x010a
        /*0652*/ 	.byte	0x06
	.zero		1


	//   ....[87]....
        /*0654*/ 	.word	0x00003ca0
        /*0658*/ 	.word	0x000000ff
        /*065c*/ 	.word	0x00000000
        /*0660*/ 	.short	0x010a
        /*0662*/ 	.byte	0x06
	.zero		1


	//   ....[88]....
        /*0664*/ 	.word	0x00003d30
        /*0668*/ 	.word	0x000000ff
        /*066c*/ 	.word	0x00000000
        /*0670*/ 	.short	0x010a
        /*0672*/ 	.byte	0x07
	.zero		1


	//   ....[89]....
        /*0674*/ 	.word	0x00004170
        /*0678*/ 	.word	0x00000000
        /*067c*/ 	.word	0x000000f0
        /*0680*/ 	.short	0x010a
        /*0682*/ 	.byte	0xff
	.zero		1


	//   ....[90]....
        /*0684*/ 	.word	0x00004260
        /*0688*/ 	.word	0x00000000
        /*068c*/ 	.word	0x00000000
        /*0690*/ 	.short	0x0101
        /*0692*/ 	.byte	0xff
	.zero		1


	//   ....[91]....
        /*0694*/ 	.word	0x00004580
        /*0698*/ 	.word	0x000000ff
        /*069c*/ 	.word	0x000000e8
        /*06a0*/ 	.short	0x010a
        /*06a2*/ 	.byte	0x06
	.zero		1


	//   ....[92]....
        /*06a4*/ 	.word	0x00004700
        /*06a8*/ 	.word	0x000000ff
        /*06ac*/ 	.word	0x000000d8
        /*06b0*/ 	.short	0x010a
        /*06b2*/ 	.byte	0x06
	.zero		1


	//   ....[93]....
        /*06b4*/ 	.word	0x00004a30
        /*06b8*/ 	.word	0x000000ff
        /*06bc*/ 	.word	0x000000d0
        /*06c0*/ 	.short	0x010b
        /*06c2*/ 	.byte	0x06
	.zero		1


	//   ....[94]....
        /*06c4*/ 	.word	0x00004a50
        /*06c8*/ 	.word	0x000000ff
        /*06cc*/ 	.word	0x00000000
        /*06d0*/ 	.short	0x0101
        /*06d2*/ 	.byte	0x25
	.zero		1


	//   ....[95]....
        /*06d4*/ 	.word	0x00004a90
        /*06d8*/ 	.word	0x00000000
        /*06dc*/ 	.word	0x000000d8
        /*06e0*/ 	.short	0x010a
        /*06e2*/ 	.byte	0xff
	.zero		1


	//   ....[96]....
        /*06e4*/ 	.word	0x00004df0
        /*06e8*/ 	.word	0x00000000
        /*06ec*/ 	.word	0x000000f0
        /*06f0*/ 	.short	0x010a
        /*06f2*/ 	.byte	0xff
	.zero		1


	//   ....[97]....
        /*06f4*/ 	.word	0x00004f00
        /*06f8*/ 	.word	0x00000000
        /*06fc*/ 	.word	0x00000000
        /*0700*/ 	.short	0x0101
        /*0702*/ 	.byte	0xff
	.zero		1


	//   ....[98]....
        /*0704*/ 	.word	0x000058b0
        /*0708*/ 	.word	0x000000ff
        /*070c*/ 	.word	0x000000d0
        /*0710*/ 	.short	0x010a
        /*0712*/ 	.byte	0x2b
	.zero		1


	//   ....[99]....
        /*0714*/ 	.word	0x000058d0
        /*0718*/ 	.word	0x0000005c
        /*071c*/ 	.word	0x00000110
        /*0720*/ 	.short	0x010a
        /*0722*/ 	.byte	0xff
	.zero		1


	//   ....[100]....
        /*0724*/ 	.word	0x00005a20
        /*0728*/ 	.word	0x000000ff
        /*072c*/ 	.word	0x000000d0
        /*0730*/ 	.short	0x010a
        /*0732*/ 	.byte	0x2b
	.zero		1


	//   ....[101]....
        /*0734*/ 	.word	0x00005b00
        /*0738*/ 	.word	0x000000ff
        /*073c*/ 	.word	0x00000000
        /*0740*/ 	.short	0x0101
        /*0742*/ 	.byte	0x04
	.zero		1


	//   ....[102]....
        /*0744*/ 	.word	0x00005b60
        /*0748*/ 	.word	0x0000005c
        /*074c*/ 	.word	0x00000110
        /*0750*/ 	.short	0x010a
        /*0752*/ 	.byte	0xff
	.zero		1


	//   ....[103]....
        /*0754*/ 	.word	0x00005ec0
        /*0758*/ 	.word	0x000000ff
        /*075c*/ 	.word	0x00000000
        /*0760*/ 	.short	0x0101
        /*0762*/ 	.byte	0x05
	.zero		1


	//   ....[104]....
        /*0764*/ 	.word	0x00006830
        /*0768*/ 	.word	0x00000003
        /*076c*/ 	.word	0x00000160
        /*0770*/ 	.short	0x010a
        /*0772*/ 	.byte	0xff
	.zero		1


	//   ....[105]....
        /*0774*/ 	.word	0x00006890
        /*0778*/ 	.word	0x00000002
        /*077c*/ 	.word	0x00000068
        /*0780*/ 	.short	0x010a
        /*0782*/ 	.byte	0xff
	.zero		1


	//   ....[106]....
        /*0784*/ 	.word	0x000068f0
        /*0788*/ 	.word	0x00000002
        /*078c*/ 	.word	0x00000068
        /*0790*/ 	.short	0x010a
        /*0792*/ 	.byte	0xff
	.zero		1


	//   ....[107]....
        /*0794*/ 	.word	0x00006940
        /*0798*/ 	.word	0x00000002
        /*079c*/ 	.word	0x000000f0
        /*07a0*/ 	.short	0x010a
        /*07a2*/ 	.byte	0xff
	.zero		1


	//   ....[108]....
        /*07a4*/ 	.word	0x000069a0
        /*07a8*/ 	.word	0x00000000
        /*07ac*/ 	.word	0x00000000
        /*07b0*/ 	.short	0x010a
        /*07b2*/ 	.byte	0xff
	.zero		1


	//   ....[109]....
        /*07b4*/ 	.word	0x00006a00
        /*07b8*/ 	.word	0x00000000
        /*07bc*/ 	.word	0x00000000
        /*07c0*/ 	.short	0x010a
        /*07c2*/ 	.byte	0xff
	.zero		1


	//   ....[110]....
        /*07c4*/ 	.word	0x00006a60
        /*07c8*/ 	.word	0x00000000
        /*07cc*/ 	.word	0x00000000
        /*07d0*/ 	.short	0x010a
        /*07d2*/ 	.byte	0xff
	.zero		1


	//   ....[111]....
        /*07d4*/ 	.word	0x00006ac0
        /*07d8*/ 	.word	0x00000000
        /*07dc*/ 	.word	0x00000000
        /*07e0*/ 	.short	0x010a
        /*07e2*/ 	.byte	0xff
	.zero		1


	//   ....[112]....
        /*07e4*/ 	.word	0x00006b20
        /*07e8*/ 	.word	0x00000000
        /*07ec*/ 	.word	0x00000000
        /*07f0*/ 	.short	0x010a
        /*07f2*/ 	.byte	0xff
	.zero		1


	//   ....[113]....
        /*07f4*/ 	.word	0x00006b80
        /*07f8*/ 	.word	0x00000000
        /*07fc*/ 	.word	0x00000000
        /*0800*/ 	.short	0x010a
        /*0802*/ 	.byte	0xff
	.zero		1


	//   ....[114]....
        /*0804*/ 	.word	0x00006be0
        /*0808*/ 	.word	0x00000000
        /*080c*/ 	.word	0x00000000
        /*0810*/ 	.short	0x010a
        /*0812*/ 	.byte	0xff
	.zero		1


	//   ....[115]....
        /*0814*/ 	.word	0x00006c40
        /*0818*/ 	.word	0x00000000
        /*081c*/ 	.word	0x00000000
        /*0820*/ 	.short	0x010a
        /*0822*/ 	.byte	0xff
	.zero		1


	//   ....[116]....
        /*0824*/ 	.word	0x00006ca0
        /*0828*/ 	.word	0x00000000
        /*082c*/ 	.word	0x00000000
        /*0830*/ 	.short	0x010a
        /*0832*/ 	.byte	0xff
	.zero		1


	//   ....[117]....
        /*0834*/ 	.word	0x00006d00
        /*0838*/ 	.word	0x00000000
        /*083c*/ 	.word	0x00000000
        /*0840*/ 	.short	0x010a
        /*0842*/ 	.byte	0xff
	.zero		1


	//   ....[118]....
        /*0844*/ 	.word	0x00006d60
        /*0848*/ 	.word	0x00000000
        /*084c*/ 	.word	0x00000000
        /*0850*/ 	.short	0x010a
        /*0852*/ 	.byte	0xff
	.zero		1


	//   ....[119]....
        /*0854*/ 	.word	0x00006dc0
        /*0858*/ 	.word	0x00000000
        /*085c*/ 	.word	0x00000000
        /*0860*/ 	.short	0x010a
        /*0862*/ 	.byte	0xff
	.zero		1


	//   ....[120]....
        /*0864*/ 	.word	0x00006e10
        /*0868*/ 	.word	0x00000000
        /*086c*/ 	.word	0x00000150
        /*0870*/ 	.short	0x010a
        /*0872*/ 	.byte	0xff
	.zero		1


	//   ....[121]....
        /*0874*/ 	.word	0x00006e70
        /*0878*/ 	.word	0x00000000
        /*087c*/ 	.word	0x00000100
        /*0880*/ 	.short	0x010a
        /*0882*/ 	.byte	0xff
	.zero		1


	//   ....[122]....
        /*0884*/ 	.word	0x00006ec0
        /*0888*/ 	.word	0x00000000
        /*088c*/ 	.word	0x000000f0
        /*0890*/ 	.short	0x010a
        /*0892*/ 	.byte	0xff
	.zero		1


	//   ....[123]....
        /*0894*/ 	.word	0x00006f20
        /*0898*/ 	.word	0x00000000
        /*089c*/ 	.word	0x00000100
        /*08a0*/ 	.short	0x010a
        /*08a2*/ 	.byte	0xff
	.zero		1


	//   ....[124]....
        /*08a4*/ 	.word	0x00006f70
        /*08a8*/ 	.word	0x00000000
        /*08ac*/ 	.word	0x000000f0
        /*08b0*/ 	.short	0x010a
        /*08b2*/ 	.byte	0xff
	.zero		1


	//   ....[125]....
        /*08b4*/ 	.word	0x00006fd0
        /*08b8*/ 	.word	0x00000003
        /*08bc*/ 	.word	0x00000130
        /*08c0*/ 	.short	0x010a
        /*08c2*/ 	.byte	0xff
	.zero		1


	//   ....[126]....
        /*08c4*/ 	.word	0x00007030
        /*08c8*/ 	.word	0x00000000
        /*08cc*/ 	.word	0x00000000
        /*08d0*/ 	.short	0x010a
        /*08d2*/ 	.byte	0xff
	.zero		1


	//   ....[127]....
        /*08d4*/ 	.word	0x00007090
        /*08d8*/ 	.word	0x00000000
        /*08dc*/ 	.word	0x00000000
        /*08e0*/ 	.short	0x010a
        /*08e2*/ 	.byte	0xff
	.zero		1


	//   ....[128]....
        /*08e4*/ 	.word	0x000070f0
        /*08e8*/ 	.word	0x00000000
        /*08ec*/ 	.word	0x00000000
        /*08f0*/ 	.short	0x010a
        /*08f2*/ 	.byte	0xff
	.zero		1


	//   ....[129]....
        /*08f4*/ 	.word	0x00007150
        /*08f8*/ 	.word	0x00000000
        /*08fc*/ 	.word	0x00000000
        /*0900*/ 	.short	0x010a
        /*0902*/ 	.byte	0xff
	.zero		1


	//   ....[130]....
        /*0904*/ 	.word	0x000071b0
        /*0908*/ 	.word	0x00000000
        /*090c*/ 	.word	0x00000000
        /*0910*/ 	.short	0x010a
        /*0912*/ 	.byte	0xff
	.zero		1


	//   ....[131]....
        /*0914*/ 	.word	0x00007200
        /*0918*/ 	.word	0x00000000
        /*091c*/ 	.word	0x000000f0
        /*0920*/ 	.short	0x010a
        /*0922*/ 	.byte	0xff
	.zero		1


	//   ....[132]....
        /*0924*/ 	.word	0x00007260
        /*0928*/ 	.word	0x00000000
        /*092c*/ 	.word	0x000000e8
        /*0930*/ 	.short	0x010a
        /*0932*/ 	.byte	0xff
	.zero		1


	//   ....[133]....
        /*0934*/ 	.word	0x000072c0
        /*0938*/ 	.word	0x00000003
        /*093c*/ 	.word	0x000000d8
        /*0940*/ 	.short	0x010a
        /*0942*/ 	.byte	0xff
	.zero		1


	//   ....[134]....
        /*0944*/ 	.word	0x00007310
        /*0948*/ 	.word	0x00000000
        /*094c*/ 	.word	0x000000f0
        /*0950*/ 	.short	0x010a
        /*0952*/ 	.byte	0xff
	.zero		1


	//   ....[135]....
        /*0954*/ 	.word	0x00007370
        /*0958*/ 	.word	0x00000000
        /*095c*/ 	.word	0x000000d0
        /*0960*/ 	.short	0x010a
        /*0962*/ 	.byte	0xff
	.zero		1


	//   ....[136]....
        /*0964*/ 	.word	0x000073c0
        /*0968*/ 	.word	0x0000005c
        /*096c*/ 	.word	0x00000110
        /*0970*/ 	.short	0x010a
        /*0972*/ 	.byte	0xff
	.zero		1


	//----- nvinfo : EIATTR_NUM_MBARRIERS
	.align		4
.L_47:
        /*0974*/ 	.byte	0x03, 0x38
        /*0976*/ 	.short	0x002e


	//----- nvinfo : EIATTR_EXIT_INSTR_OFFSETS
	.align		4
        /*0978*/ 	.byte	0x04, 0x1c
        /*097a*/ 	.short	(.L_49 - .L_48)


	//   ....[0]....
.L_48:
        /*097c*/ 	.word	0x00002ae0


	//   ....[1]....
        /*0980*/ 	.word	0x00002fd0


	//   ....[2]....
        /*0984*/ 	.word	0x00003030


	//   ....[3]....
        /*0988*/ 	.word	0x00003f90


	//   ....[4]....
        /*098c*/ 	.word	0x00004ac0


	//   ....[5]....
        /*0990*/ 	.word	0x00004b00


	//   ....[6]....
        /*0994*/ 	.word	0x00006820


	//----- nvinfo : EIATTR_MAX_THREADS
	.align		4
.L_49:
        /*0998*/ 	.byte	0x04, 0x05
        /*099a*/ 	.short	(.L_51 - .L_50)
.L_50:
        /*099c*/ 	.word	0x00000100
        /*09a0*/ 	.word	0x00000001
        /*09a4*/ 	.word	0x00000001


	//----- nvinfo : EIATTR_CRS_STACK_SIZE
	.align		4
.L_51:
        /*09a8*/ 	.byte	0x04, 0x1e
        /*09aa*/ 	.short	(.L_53 - .L_52)
.L_52:
        /*09ac*/ 	.word	0x00000000


	//----- nvinfo : EIATTR_CBANK_PARAM_SIZE
	.align		4
.L_53:
        /*09b0*/ 	.byte	0x03, 0x19
        /*09b2*/ 	.short	0x0800


	//----- nvinfo : EIATTR_PARAM_CBANK
	.align		4
        /*09b4*/ 	.byte	0x04, 0x0a
        /*09b6*/ 	.short	(.L_55 - .L_54)
	.align		4
.L_54:
        /*09b8*/ 	.word	index@(.nv.constant0._ZN7cutlass13device_kernelINS_4gemm6kernel13GemmUniversalIN4cute5tupleIJiiiiEEENS1_10collective13CollectiveMmaINS1_35MainloopSm100TmaUmmaWarpSpecializedILi13ELi2ELi4ENS5_IJNS4_1CILi1EEESB_SB_EEEEENS5_IJNSA_ILi64EEESE_NSA_ILi128EEEEEEaNS5_IJlSB_lEEEaSH_NS4_8TiledMMAINS4_8MMA_AtomIJNS4_15SM100_MMA_S8_SSIaaiLi64ELi64ELNS4_4UMMA5MajorE0ELSM_0ELNSL_8SaturateE0EEEEEENS4_6LayoutISC_NS5_IJNSA_ILi0EEESR_SR_EEEEENS5_IJNS4_10UnderscoreESU_SU_EEEEENS4_13SM90_TMA_LOADENS4_14ComposedLayoutINS4_7SwizzleILi3ELi4ELi3EEENS4_18smem_ptr_flag_bitsILi8EEENSQ_INS5_IJNSA_ILi8EEESF_EEENS5_IJSF_SB_EEEEEEEvNS4_8identityESX_S17_vS18_EENS_8epilogue10collective18CollectiveEpilogueINS1A_23Sm100TmaWarpSpecializedILi1ELi1ELi32ELb0ELb0EEEJSG_NS5_IJNSQ_ISE_SB_EES1F_EEEaSH_aSH_NS1A_6fusion15FusionCallbacksIS1E_NS1H_17LinearCombinationIaiaiLNS_15FloatRoundStyleE2EEESG_S1G_JEEENS4_5SM1004TMEM4LOAD26SM100_TMEM_LOAD_16dp32b32xESX_NSY_INSZ_ILi2ELi4ELi3EEES12_NSQ_INS5_IJS13_SE_EEENS5_IJSE_SB_EEEEEEENS4_39AutoVectorizingCopyWithAssumedAlignmentILi128EEENS4_14SM90_TMA_STOREES1V_S1X_S1X_EEEvvEEEEvNT_6ParamsE)
        /*09bc*/ 	.short	0x0380
        /*09be*/ 	.short	0x0800


	//----- nvinfo : EIATTR_SW_WAR
	.align		4
.L_55:
        /*09c0*/ 	.byte	0x04, 0x36
        /*09c2*/ 	.short	(.L_57 - .L_56)
.L_56:
        /*09c4*/ 	.word	0x00000008
.L_57:


//--------------------- .nv.callgraph             --------------------------
	.section	.nv.callgraph,"",@"SHT_CUDA_CALLGRAPH"
	.align	4
	.sectionentsize	8
	.align		4
        /*0000*/ 	.word	0x00000000
	.align		4
        /*0004*/ 	.word	0xffffffff
	.align		4
        /*0008*/ 	.word	index@(_ZN7cutlass13device_kernelINS_4gemm6kernel13GemmUniversalIN4cute5tupleIJiiiiEEENS1_10collective13CollectiveMmaINS1_35MainloopSm100TmaUmmaWarpSpecializedILi13ELi2ELi4ENS5_IJNS4_1CILi1EEESB_SB_EEEEENS5_IJNSA_ILi64EEESE_NSA_ILi128EEEEEEaNS5_IJlSB_lEEEaSH_NS4_8TiledMMAINS4_8MMA_AtomIJNS4_15SM100_MMA_S8_SSIaaiLi64ELi64ELNS4_4UMMA5MajorE0ELSM_0ELNSL_8SaturateE0EEEEEENS4_6LayoutISC_NS5_IJNSA_ILi0EEESR_SR_EEEEENS5_IJNS4_10UnderscoreESU_SU_EEEEENS4_13SM90_TMA_LOADENS4_14ComposedLayoutINS4_7SwizzleILi3ELi4ELi3EEENS4_18smem_ptr_flag_bitsILi8EEENSQ_INS5_IJNSA_ILi8EEESF_EEENS5_IJSF_SB_EEEEEEEvNS4_8identityESX_S17_vS18_EENS_8epilogue10collective18CollectiveEpilogueINS1A_23Sm100TmaWarpSpecializedILi1ELi1ELi32ELb0ELb0EEEJSG_NS5_IJNSQ_ISE_SB_EES1F_EEEaSH_aSH_NS1A_6fusion15FusionCallbacksIS1E_NS1H_17LinearCombinationIaiaiLNS_15FloatRoundStyleE2EEESG_S1G_JEEENS4_5SM1004TMEM4LOAD26SM100_TMEM_LOAD_16dp32b32xESX_NSY_INSZ_ILi2ELi4ELi3EEES12_NSQ_INS5_IJS13_SE_EEENS5_IJSE_SB_EEEEEEENS4_39AutoVectorizingCopyWithAssumedAlignmentILi128EEENS4_14SM90_TMA_STOREES1V_S1X_S1X_EEEvvEEEEvNT_6ParamsE)
	.align		4
        /*000c*/ 	.word	index@(__assertfail)
	.align		4
        /*0010*/ 	.word	0x00000000
	.align		4
        /*0014*/ 	.word	0xfffffffe
	.align		4
        /*0018*/ 	.word	0x00000000
	.align		4
        /*001c*/ 	.word	0xfffffffd
	.align		4
        /*0020*/ 	.word	0x00000000
	.align		4
        /*0024*/ 	.word	0xfffffffc


//--------------------- .nv.constant4             --------------------------
	.section	.nv.constant4,"a",@progbits
	.align	8
	.align		8
.nv.constant4:
        /*0000*/ 	.dword	__assertfail
	.align		8
        /*0008*/ 	.dword	__unnamed_1
	.align		8
        /*0010*/ 	.dword	__unnamed_2
	.align		8
        /*0018*/ 	.dword	_ZN40_INTERNAL_8835d2ab_4_k_cu_c74229b4_363244cuda3std3__45__cpo5beginE
	.align		8
        /*0020*/ 	.dword	_ZN40_INTERNAL_8835d2ab_4_k_cu_c74229b4_363244cuda3std3__45__cpo3endE
	.align		8
        /*0028*/ 	.dword	_ZN40_INTERNAL_8835d2ab_4_k_cu_c74229b4_363244cuda3std3__45__cpo6cbeginE
	.align		8
        /*0030*/ 	.dword	_ZN40_INTERNAL_8835d2ab_4_k_cu_c74229b4_363244cuda3std3__45__cpo4cendE
	.align		8
        /*0038*/ 	.dword	_ZN40_INTERNAL_8835d2ab_4_k_cu_c74229b4_363244cuda3std3__442_GLOBAL__N__8835d2ab_4_k_cu_c74229b4_363246ignoreE
	.align		8
        /*0040*/ 	.dword	_ZN40_INTERNAL_8835d2ab_4_k_cu_c74229b4_363244cuda3std3__419piecewise_constructE
	.align		8
        /*0048*/ 	.dword	_ZN40_INTERNAL_8835d2ab_4_k_cu_c74229b4_363244cuda3std3__48in_placeE
	.align		8
        /*0050*/ 	.dword	_ZN40_INTERNAL_8835d2ab_4_k_cu_c74229b4_363244cuda3std6ranges3__45__cpo4swapE
	.align		8
        /*0058*/ 	.dword	_ZN40_INTERNAL_8835d2ab_4_k_cu_c74229b4_363244cuda3std6ranges3__45__cpo9iter_moveE
	.align		8
        /*0060*/ 	.dword	_ZN40_INTERNAL_8835d2ab_4_k_cu_c74229b4_363244cute7productE
	.align		8
        /*0068*/ 	.dword	_ZN40_INTERNAL_8835d2ab_4_k_cu_c74229b4_363244cute1_E
	.align		8
        /*0070*/ 	.dword	$str$25
	.align		8
        /*0078*/ 	.dword	$str$26
	.align		8
        /*0080*/ 	.dword	$str$27
	.align		8
        /*0088*/ 	.dword	$str$28


//--------------------- .text._ZN7cutlass13device_kernelINS_4gemm6kernel13GemmUniversalIN4cute5tupleIJiiiiEEENS1_10collective13CollectiveMmaINS1_35MainloopSm100TmaUmmaWarpSpecializedILi13ELi2ELi4ENS5_IJNS4_1CILi1EEESB_SB_EEEEENS5_IJNSA_ILi64EEESE_NSA_ILi128EEEEEEaNS5_IJlSB_lEEEaSH_NS4_8TiledMMAINS4_8MMA_AtomIJNS4_15SM100_MMA_S8_SSIaaiLi64ELi64ELNS4_4UMMA5MajorE0ELSM_0ELNSL_8SaturateE0EEEEEENS4_6LayoutISC_NS5_IJNSA_ILi0EEESR_SR_EEEEENS5_IJNS4_10UnderscoreESU_SU_EEEEENS4_13SM90_TMA_LOADENS4_14ComposedLayoutINS4_7SwizzleILi3ELi4ELi3EEENS4_18smem_ptr_flag_bitsILi8EEENSQ_INS5_IJNSA_ILi8EEESF_EEENS5_IJSF_SB_EEEEEEEvNS4_8identityESX_S17_vS18_EENS_8epilogue10collective18CollectiveEpilogueINS1A_23Sm100TmaWarpSpecializedILi1ELi1ELi32ELb0ELb0EEEJSG_NS5_IJNSQ_ISE_SB_EES1F_EEEaSH_aSH_NS1A_6fusion15FusionCallbacksIS1E_NS1H_17LinearCombinationIaiaiLNS_15FloatRoundStyleE2EEESG_S1G_JEEENS4_5SM1004TMEM4LOAD26SM100_TMEM_LOAD_16dp32b32xESX_NSY_INSZ_ILi2ELi4ELi3EEES12_NSQ_INS5_IJS13_SE_EEENS5_IJSE_SB_EEEEEEENS4_39AutoVectorizingCopyWithAssumedAlignmentILi128EEENS4_14SM90_TMA_STOREES1V_S1X_S1X_EEEvvEEEEvNT_6ParamsE --------------------------
	.section	.text._ZN7cutlass13device_kernelINS_4gemm6kernel13GemmUniversalIN4cute5tupleIJiiiiEEENS1_10collective13CollectiveMmaINS1_35MainloopSm100TmaUmmaWarpSpecializedILi13ELi2ELi4ENS5_IJNS4_1CILi1EEESB_SB_EEEEENS5_IJNSA_ILi64EEESE_NSA_ILi128EEEEEEaNS5_IJlSB_lEEEaSH_NS4_8TiledMMAINS4_8MMA_AtomIJNS4_15SM100_MMA_S8_SSIaaiLi64ELi64ELNS4_4UMMA5MajorE0ELSM_0ELNSL_8SaturateE0EEEEEENS4_6LayoutISC_NS5_IJNSA_ILi0EEESR_SR_EEEEENS5_IJNS4_10UnderscoreESU_SU_EEEEENS4_13SM90_TMA_LOADENS4_14ComposedLayoutINS4_7SwizzleILi3ELi4ELi3EEENS4_18smem_ptr_flag_bitsILi8EEENSQ_INS5_IJNSA_ILi8EEESF_EEENS5_IJSF_SB_EEEEEEEvNS4_8identityESX_S17_vS18_EENS_8epilogue10collective18CollectiveEpilogueINS1A_23Sm100TmaWarpSpecializedILi1ELi1ELi32ELb0ELb0EEEJSG_NS5_IJNSQ_ISE_SB_EES1F_EEEaSH_aSH_NS1A_6fusion15FusionCallbacksIS1E_NS1H_17LinearCombinationIaiaiLNS_15FloatRoundStyleE2EEESG_S1G_JEEENS4_5SM1004TMEM4LOAD26SM100_TMEM_LOAD_16dp32b32xESX_NSY_INSZ_ILi2ELi4ELi3EEES12_NSQ_INS5_IJS13_SE_EEENS5_IJSE_SB_EEEEEEENS4_39AutoVectorizingCopyWithAssumedAlignmentILi128EEENS4_14SM90_TMA_STOREES1V_S1X_S1X_EEEvvEEEEvNT_6ParamsE,"ax",@progbits
	.align	128
.text._ZN7cutlass13device_kernelINS_4gemm6kernel13GemmUniversalIN4cute5tupleIJiiiiEEENS1_10collective13CollectiveMmaINS1_35MainloopSm100TmaUmmaWarpSpecializedILi13ELi2ELi4ENS5_IJNS4_1CILi1EEESB_SB_EEEEENS5_IJNSA_ILi64EEESE_NSA_ILi128EEEEEEaNS5_IJlSB_lEEEaSH_NS4_8TiledMMAINS4_8MMA_AtomIJNS4_15SM100_MMA_S8_SSIaaiLi64ELi64ELNS4_4UMMA5MajorE0ELSM_0ELNSL_8SaturateE0EEEEEENS4_6LayoutISC_NS5_IJNSA_ILi0EEESR_SR_EEEEENS5_IJNS4_10UnderscoreESU_SU_EEEEENS4_13SM90_TMA_LOADENS4_14ComposedLayoutINS4_7SwizzleILi3ELi4ELi3EEENS4_18smem_ptr_flag_bitsILi8EEENSQ_INS5_IJNSA_ILi8EEESF_EEENS5_IJSF_SB_EEEEEEEvNS4_8identityESX_S17_vS18_EENS_8epilogue10collective18CollectiveEpilogueINS1A_23Sm100TmaWarpSpecializedILi1ELi1ELi32ELb0ELb0EEEJSG_NS5_IJNSQ_ISE_SB_EES1F_EEEaSH_aSH_NS1A_6fusion15FusionCallbacksIS1E_NS1H_17LinearCombinationIaiaiLNS_15FloatRoundStyleE2EEESG_S1G_JEEENS4_5SM1004TMEM4LOAD26SM100_TMEM_LOAD_16dp32b32xESX_NSY_INSZ_ILi2ELi4ELi3EEES12_NSQ_INS5_IJS13_SE_EEENS5_IJSE_SB_EEEEEEENS4_39AutoVectorizingCopyWithAssumedAlignmentILi128EEENS4_14SM90_TMA_STOREES1V_S1X_S1X_EEEvvEEEEvNT_6ParamsE:
        .type           _ZN7cutlass13device_kernelINS_4gemm6kernel13GemmUniversalIN4cute5tupleIJiiiiEEENS1_10collective13CollectiveMmaINS1_35MainloopSm100TmaUmmaWarpSpecializedILi13ELi2ELi4ENS5_IJNS4_1CILi1EEESB_SB_EEEEENS5_IJNSA_ILi64EEESE_NSA_ILi128EEEEEEaNS5_IJlSB_lEEEaSH_NS4_8TiledMMAINS4_8MMA_AtomIJNS4_15SM100_MMA_S8_SSIaaiLi64ELi64ELNS4_4UMMA5MajorE0ELSM_0ELNSL_8SaturateE0EEEEEENS4_6LayoutISC_NS5_IJNSA_ILi0EEESR_SR_EEEEENS5_IJNS4_10UnderscoreESU_SU_EEEEENS4_13SM90_TMA_LOADENS4_14ComposedLayoutINS4_7SwizzleILi3ELi4ELi3EEENS4_18smem_ptr_flag_bitsILi8EEENSQ_INS5_IJNSA_ILi8EEESF_EEENS5_IJSF_SB_EEEEEEEvNS4_8identityESX_S17_vS18_EENS_8epilogue10collective18CollectiveEpilogueINS1A_23Sm100TmaWarpSpecializedILi1ELi1ELi32ELb0ELb0EEEJSG_NS5_IJNSQ_ISE_SB_EES1F_EEEaSH_aSH_NS1A_6fusion15FusionCallbacksIS1E_NS1H_17LinearCombinationIaiaiLNS_15FloatRoundStyleE2EEESG_S1G_JEEENS4_5SM1004TMEM4LOAD26SM100_TMEM_LOAD_16dp32b32xESX_NSY_INSZ_ILi2ELi4ELi3EEES12_NSQ_INS5_IJS13_SE_EEENS5_IJSE_SB_EEEEEEENS4_39AutoVectorizingCopyWithAssumedAlignmentILi128EEENS4_14SM90_TMA_STOREES1V_S1X_S1X_EEEvvEEEEvNT_6ParamsE,@function
        .size           _ZN7cutlass13device_kernelINS_4gemm6kernel13GemmUniversalIN4cute5tupleIJiiiiEEENS1_10collective13CollectiveMmaINS1_35MainloopSm100TmaUmmaWarpSpecializedILi13ELi2ELi4ENS5_IJNS4_1CILi1EEESB_SB_EEEEENS5_IJNSA_ILi64EEESE_NSA_ILi128EEEEEEaNS5_IJlSB_lEEEaSH_NS4_8TiledMMAINS4_8MMA_AtomIJNS4_15SM100_MMA_S8_SSIaaiLi64ELi64ELNS4_4UMMA5MajorE0ELSM_0ELNSL_8SaturateE0EEEEEENS4_6LayoutISC_NS5_IJNSA_ILi0EEESR_SR_EEEEENS5_IJNS4_10UnderscoreESU_SU_EEEEENS4_13SM90_TMA_LOADENS4_14ComposedLayoutINS4_7SwizzleILi3ELi4ELi3EEENS4_18smem_ptr_flag_bitsILi8EEENSQ_INS5_IJNSA_ILi8EEESF_EEENS5_IJSF_SB_EEEEEEEvNS4_8identityESX_S17_vS18_EENS_8epilogue10collective18CollectiveEpilogueINS1A_23Sm100TmaWarpSpecializedILi1ELi1ELi32ELb0ELb0EEEJSG_NS5_IJNSQ_ISE_SB_EES1F_EEEaSH_aSH_NS1A_6fusion15FusionCallbacksIS1E_NS1H_17LinearCombinationIaiaiLNS_15FloatRoundStyleE2EEESG_S1G_JEEENS4_5SM1004TMEM4LOAD26SM100_TMEM_LOAD_16dp32b32xESX_NSY_INSZ_ILi2ELi4ELi3EEES12_NSQ_INS5_IJS13_SE_EEENS5_IJSE_SB_EEEEEEENS4_39AutoVectorizingCopyWithAssumedAlignmentILi128EEENS4_14SM90_TMA_STOREES1V_S1X_S1X_EEEvvEEEEvNT_6ParamsE,(.L_x_156 - _ZN7cutlass13device_kernelINS_4gemm6kernel13GemmUniversalIN4cute5tupleIJiiiiEEENS1_10collective13CollectiveMmaINS1_35MainloopSm100TmaUmmaWarpSpecializedILi13ELi2ELi4ENS5_IJNS4_1CILi1EEESB_SB_EEEEENS5_IJNSA_ILi64EEESE_NSA_ILi128EEEEEEaNS5_IJlSB_lEEEaSH_NS4_8TiledMMAINS4_8MMA_AtomIJNS4_15SM100_MMA_S8_SSIaaiLi64ELi64ELNS4_4UMMA5MajorE0ELSM_0ELNSL_8SaturateE0EEEEEENS4_6LayoutISC_NS5_IJNSA_ILi0EEESR_SR_EEEEENS5_IJNS4_10UnderscoreESU_SU_EEEEENS4_13SM90_TMA_LOADENS4_14ComposedLayoutINS4_7SwizzleILi3ELi4ELi3EEENS4_18smem_ptr_flag_bitsILi8EEENSQ_INS5_IJNSA_ILi8EEESF_EEENS5_IJSF_SB_EEEEEEEvNS4_8identityESX_S17_vS18_EENS_8epilogue10collective18CollectiveEpilogueINS1A_23Sm100TmaWarpSpecializedILi1ELi1ELi32ELb0ELb0EEEJSG_NS5_IJNSQ_ISE_SB_EES1F_EEEaSH_aSH_NS1A_6fusion15FusionCallbacksIS1E_NS1H_17LinearCombinationIaiaiLNS_15FloatRoundStyleE2EEESG_S1G_JEEENS4_5SM1004TMEM4LOAD26SM100_TMEM_LOAD_16dp32b32xESX_NSY_INSZ_ILi2ELi4ELi3EEES12_NSQ_INS5_IJS13_SE_EEENS5_IJSE_SB_EEEEEEENS4_39AutoVectorizingCopyWithAssumedAlignmentILi128EEENS4_14SM90_TMA_STOREES1V_S1X_S1X_EEEvvEEEEvNT_6ParamsE)
        .other          _ZN7cutlass13device_kernelINS_4gemm6kernel13GemmUniversalIN4cute5tupleIJiiiiEEENS1_10collective13CollectiveMmaINS1_35MainloopSm100TmaUmmaWarpSpecializedILi13ELi2ELi4ENS5_IJNS4_1CILi1EEESB_SB_EEEEENS5_IJNSA_ILi64EEESE_NSA_ILi128EEEEEEaNS5_IJlSB_lEEEaSH_NS4_8TiledMMAINS4_8MMA_AtomIJNS4_15SM100_MMA_S8_SSIaaiLi64ELi64ELNS4_4UMMA5MajorE0ELSM_0ELNSL_8SaturateE0EEEEEENS4_6LayoutISC_NS5_IJNSA_ILi0EEESR_SR_EEEEENS5_IJNS4_10UnderscoreESU_SU_EEEEENS4_13SM90_TMA_LOADENS4_14ComposedLayoutINS4_7SwizzleILi3ELi4ELi3EEENS4_18smem_ptr_flag_bitsILi8EEENSQ_INS5_IJNSA_ILi8EEESF_EEENS5_IJSF_SB_EEEEEEEvNS4_8identityESX_S17_vS18_EENS_8epilogue10collective18CollectiveEpilogueINS1A_23Sm100TmaWarpSpecializedILi1ELi1ELi32ELb0ELb0EEEJSG_NS5_IJNSQ_ISE_SB_EES1F_EEEaSH_aSH_NS1A_6fusion15FusionCallbacksIS1E_NS1H_17LinearCombinationIaiaiLNS_15FloatRoundStyleE2EEESG_S1G_JEEENS4_5SM1004TMEM4LOAD26SM100_TMEM_LOAD_16dp32b32xESX_NSY_INSZ_ILi2ELi4ELi3EEES12_NSQ_INS5_IJS13_SE_EEENS5_IJSE_SB_EEEEEEENS4_39AutoVectorizingCopyWithAssumedAlignmentILi128EEENS4_14SM90_TMA_STOREES1V_S1X_S1X_EEEvvEEEEvNT_6ParamsE,@"STO_CUDA_ENTRY STV_DEFAULT"
_ZN7cutlass13device_kernelINS_4gemm6kernel13GemmUniversalIN4cute5tupleIJiiiiEEENS1_10collective13CollectiveMmaINS1_35MainloopSm100TmaUmmaWarpSpecializedILi13ELi2ELi4ENS5_IJNS4_1CILi1EEESB_SB_EEEEENS5_IJNSA_ILi64EEESE_NSA_ILi128EEEEEEaNS5_IJlSB_lEEEaSH_NS4_8TiledMMAINS4_8MMA_AtomIJNS4_15SM100_MMA_S8_SSIaaiLi64ELi64ELNS4_4UMMA5MajorE0ELSM_0ELNSL_8SaturateE0EEEEEENS4_6LayoutISC_NS5_IJNSA_ILi0EEESR_SR_EEEEENS5_IJNS4_10UnderscoreESU_SU_EEEEENS4_13SM90_TMA_LOADENS4_14ComposedLayoutINS4_7SwizzleILi3ELi4ELi3EEENS4_18smem_ptr_flag_bitsILi8EEENSQ_INS5_IJNSA_ILi8EEESF_EEENS5_IJSF_SB_EEEEEEEvNS4_8identityESX_S17_vS18_EENS_8epilogue10collective18CollectiveEpilogueINS1A_23Sm100TmaWarpSpecializedILi1ELi1ELi32ELb0ELb0EEEJSG_NS5_IJNSQ_ISE_SB_EES1F_EEEaSH_aSH_NS1A_6fusion15FusionCallbacksIS1E_NS1H_17LinearCombinationIaiaiLNS_15FloatRoundStyleE2EEESG_S1G_JEEENS4_5SM1004TMEM4LOAD26SM100_TMEM_LOAD_16dp32b32xESX_NSY_INSZ_ILi2ELi4ELi3EEES12_NSQ_INS5_IJS13_SE_EEENS5_IJSE_SB_EEEEEEENS4_39AutoVectorizingCopyWithAssumedAlignmentILi128EEENS4_14SM90_TMA_STOREES1V_S1X_S1X_EEEvvEEEEvNT_6ParamsE:
[----:B------:R-:W1:Y:S01]  /*0000*/  LDC R1, c[0x0][0x37c] ;  /* 0x0000df00ff017b82 */ /* 0x000e620000000800 */
[----:B------:R-:W2:Y:S01]  /*0010*/  S2R R103, SR_TID.X ;  /* 0x0000000000677919 */ /* 0x000ea20000002100 */
[----:B------:R-:W3:Y:S01]  /*0020*/  LDCU.64 UR4, c[0x0][0x890] ;  /* 0x00011200ff0477ac */ /* 0x000ee20008000a00 */
[----:B------:R-:W-:Y:S02]  /*0030*/  PRMT R98, RZ, 0x7610, R98 ;  /* 0x00007610ff627816 */ /* 0x000fe40000000062 */
[----:B------:R-:W-:Y:S01]  /*0040*/  ELECT P5, URZ, PT ;  /* 0x0000000000ff782f */ /* 0x000fe200038a0000 */
[----:B------:R-:W4:Y:S01]  /*0050*/  LDCU.64 UR40, c[0x0][0x358] ;  /* 0x00006b00ff2877ac */ /* 0x000f220008000a00 */
[----:B---3--:R-:W-:-:S04]  /*0060*/  UISETP.NE.U32.AND UP0, UPT, UR4, URZ, UPT ;  /* 0x000000ff0400728c */ /* 0x008fc8000bf05070 */
[----:B------:R-:W-:Y:S01]  /*0070*/  UISETP.NE.AND.EX UP0, UPT, UR5, URZ, UPT, UP0 ;  /* 0x000000ff0500728c */ /* 0x000fe2000bf05300 */
[----:B--2---:R-:W-:-:S05]  /*0080*/  SHF.R.U32.HI R106, RZ, 0x5, R103 ;  /* 0x00000005ff6a7819 */ /* 0x004fca0000011667 */
[----:B------:R-:W2:Y:S02]  /*0090*/  SHFL.IDX PT, R0, R106, RZ, 0x1f ;  /* 0x00001fff6a007589 */ /* 0x000ea400000e0000 */
[----:B--2---:R-:W-:Y:S01]  /*00a0*/  R2UR UR8, R0 ;  /* 0x00000000000872ca */ /* 0x004fe200000e0000 */
[----:B-1--4-:R-:W-:-:S14]  /*00b0*/  BRA.U UP0, `(.L_x_0) ;  /* 0x00000001002c7547 */ /* 0x012fdc000b800000 */
[----:B------:R-:W1:Y:S02]  /*00c0*/  LDCU.64 UR6, c[0x0][0x888] ;  /* 0x00011100ff0677ac */ /* 0x000e640008000a00 */
[----:B-1----:R-:W-:-:S04]  /*00d0*/  UISETP.NE.U32.AND UP0, UPT, UR6, URZ, UPT ;  /* 0x000000ff0600728c */ /* 0x002fc8000bf05070 */
[----:B------:R-:W-:-:S09]  /*00e0*/  UISETP.NE.AND.EX UP0, UPT, UR7, URZ, UPT, UP0 ;  /* 0x000000ff0700728c */ /* 0x000fd2000bf05300 */
[----:B------:R-:W-:Y:S05]  /*00f0*/  BRA.U !UP0, `(.L_x_1) ;  /* 0x0000000108107547 */ /* 0x000fea000b800000 */
[----:B------:R-:W1:Y:S02]  /*0100*/  LDC.64 R48, c[0x0][0x888] ;  /* 0x00022200ff307b82 */ /* 0x000e640000000a00 */
[----:B-1----:R1:W5:Y:S01]  /*0110*/  LDG.E R48, desc[UR40][R48.64] ;  /* 0x0000002830307981 */ /* 0x002362000c1e1900 */
[----:B------:R-:W-:Y:S01]  /*0120*/  HFMA2 R98, -RZ, RZ, 0, 5.9604644775390625e-08 ;  /* 0x00000001ff627431 */ /* 0x000fe200000001ff */
[----:B------:R-:W-:Y:S05]  /*0130*/  BRA `(.L_x_0) ;  /* 0x00000000000c7947 */ /* 0x000fea0003800000 */
.L_x_1:
[----:B------:R-:W1:Y:S01]  /*0140*/  LDCU UR6, c[0x0][0x880] ;  /* 0x00011000ff0677ac */ /* 0x000e620008000800 */
[----:B------:R-:W-:Y:S01]  /*0150*/  HFMA2 R98, -RZ, RZ, 0, 5.9604644775390625e-08 ;  /* 0x00000001ff627431 */ /* 0x000fe200000001ff */
[----:B-1----:R-:W-:-:S07]  /*0160*/  MOV R48, UR6 ;  /* 0x0000000600307c02 */ /* 0x002fce0008000f00 */
.L_x_0:
[----:B------:R-:W2:Y:S02]  /*0170*/  LDCU.64 UR6, c[0x0][0x8b0] ;  /* 0x00011600ff0677ac */ /* 0x000ea40008000a00 */
[----:B--2---:R-:W-:-:S04]  /*0180*/  UISETP.NE.U32.AND UP0, UPT, UR6, URZ, UPT ;  /* 0x000000ff0600728c */ /* 0x004fc8000bf05070 */
[----:B------:R-:W-:-:S09]  /*0190*/  UISETP.NE.AND.EX UP0, UPT, UR7, URZ, UPT, UP0 ;  /* 0x000000ff0700728c */ /* 0x000fd2000bf05300 */
[----:B------:R-:W-:Y:S05]  /*01a0*/  BRA.U UP0, `(.L_x_2) ;  /* 0x0000000100247547 */ /* 0x000fea000b800000 */
[----:B------:R-:W2:Y:S02]  /*01b0*/  LDCU.64 UR6, c[0x0][0x8a8] ;  /* 0x00011500ff0677ac */ /* 0x000ea40008000a00 */
[----:B--2---:R-:W-:-:S04]  /*01c0*/  UISETP.NE.U32.AND UP0, UPT, UR6, URZ, UPT ;  /* 0x000000ff0600728c */ /* 0x004fc8000bf05070 */
[----:B------:R-:W-:-:S09]  /*01d0*/  UISETP.NE.AND.EX UP0, UPT, UR7, URZ, UPT, UP0 ;  /* 0x000000ff0700728c */ /* 0x000fd2000bf05300 */
[----:B------:R-:W-:Y:S05]  /*01e0*/  BRA.U !UP0, `(.L_x_3) ;  /* 0x00000001080c7547 */ /* 0x000fea000b800000 */
[----:B------:R-:W2:Y:S02]  /*01f0*/  LDC.64 R2, c[0x0][0x8a8] ;  /* 0x00022a00ff027b82 */ /* 0x000ea40000000a00 */
[----:B--2---:R2:W5:Y:S01]  /*0200*/  LDG.E R47, desc[UR40][R2.64] ;  /* 0x00000028022f7981 */ /* 0x004562000c1e1900 */
[----:B------:R-:W-:Y:S05]  /*0210*/  BRA `(.L_x_2) ;  /* 0x0000000000087947 */ /* 0x000fea0003800000 */
.L_x_3:
[----:B------:R-:W2:Y:S02]  /*0220*/  LDCU UR6, c[0x0][0x8a0] ;  /* 0x00011400ff0677ac */ /* 0x000ea40008000800 */
[----:B--2---:R-:W-:Y:S02]  /*0230*/  MOV R47, UR6 ;  /* 0x00000006002f7c02 */ /* 0x004fe40008000f00 */
.L_x_2:
[----:B------:R-:W-:Y:S01]  /*0240*/  IMAD.U32 R0, RZ, RZ, UR8 ;  /* 0x00000008ff007e24 */ /* 0x000fe2000f8e00ff */
[----:B------:R-:W-:Y:S04]  /*0250*/  BSSY.RECONVERGENT B0, `(.L_x_4) ;  /* 0x000000c000007945 */ /* 0x000fe80003800200 */
[C---:B------:R-:W-:Y:S02]  /*0260*/  ISETP.NE.OR P1, PT, R0.reuse, 0x1, !P5 ;  /* 0x000000010000780c */ /* 0x040fe40006f25670 */
[----:B------:R-:W-:-:S11]  /*0270*/  ISETP.NE.OR P0, PT, R0, 0x3, !P5 ;  /* 0x000000030000780c */ /* 0x000fd60006f05670 */
[----:B------:R-:W-:Y:S05]  /*0280*/  @P1 BRA `(.L_x_5) ;  /* 0x0000000000201947 */ /* 0x000fea0003800000 */
[----:B------:R-:W3:Y:S02]  /*0290*/  LDCU.64 UR6, c[0x0][0x348] ;  /* 0x00006900ff0677ac */ /* 0x000ee40008000a00 */
[----:B---3--:R-:W-:Y:S02]  /*02a0*/  UIADD3 UR10, UP1, UPT, UR6, 0x80, URZ ;  /* 0x00000080060a7890 */ /* 0x008fe4000ff3e0ff */
[----:B------:R-:W-:Y:S02]  /*02b0*/  UIADD3 UR6, UP0, UPT, UR6, 0x180, URZ ;  /* 0x0000018006067890 */ /* 0x000fe4000ff1e0ff */
[----:B------:R-:W-:Y:S02]  /*02c0*/  UIADD3.X UR11, UPT, UPT, URZ, UR7, URZ, UP1, !UPT ;  /* 0x00000007ff0b7290 */ /* 0x000fe40008ffe4ff */
[----:B------:R-:W-:-:S07]  /*02d0*/  UIADD3.X UR7, UPT, UPT, URZ, UR7, URZ, UP0, !UPT ;  /* 0x00000007ff077290 */ /* 0x000fce00087fe4ff */
[----:B------:R3:W-:Y:S02]  /*02e0*/  UTMACCTL.PF [UR10] ;  /* 0x000000000a0079b9 */ /* 0x0007e40008040000 */
[----:B------:R3:W-:Y:S02]  /*02f0*/  UTMACCTL.PF [UR6] ;  /* 0x00000000060079b9 */ /* 0x0007e40008040000 */
[----:B---3--:R-:W-:Y:S01]  /*0300*/  NOP ;  /* 0x0000000000007918 */ /* 0x008fe20000000000 */
.L_x_5:
[----:B------:R-:W-:Y:S05]  /*0310*/  BSYNC.RECONVERGENT B0 ;  /* 0x0000000000007941 */ /* 0x000fea0003800200 */
.L_x_4:
[----:B------:R-:W-:Y:S04]  /*0320*/  BSSY.RECONVERGENT B0, `(.L_x_6) ;  /* 0x000000a000007945 */ /* 0x000fe80003800200 */
        /* <DEDUP_REMOVED lines=9> */
.L_x_7:
[----:B------:R-:W-:Y:S05]  /*03c0*/  BSYNC.RECONVERGENT B0 ;  /* 0x0000000000007941 */ /* 0x000fea0003800200 */
.L_x_6:
[----:B------:R-:W3:Y:S01]  /*03d0*/  LDCU.64 UR6, c[0x0][0x888] ;  /* 0x00011100ff0677ac */ /* 0x000ee20008000a00 */
[----:B------:R-:W-:Y:S02]  /*03e0*/  UISETP.EQ.U32.AND UP1, UPT, UR4, URZ, UPT ;  /* 0x000000ff0400728c */ /* 0x000fe4000bf22070 */
[----:B------:R-:W-:Y:S02]  /*03f0*/  UPLOP3.LUT UP2, UPT, UPT, UPT, UPT, 0x80, 0x8 ;  /* 0x000000000008789c */ /* 0x000fe40003f4f070 */
[----:B---3--:R-:W-:-:S04]  /*0400*/  UISETP.NE.U32.AND UP0, UPT, UR6, URZ, UPT ;  /* 0x000000ff0600728c */ /* 0x008fc8000bf05070 */
[----:B------:R-:W-:-:S04]  /*0410*/  UISETP.NE.AND.EX UP0, UPT, UR7, URZ, UPT, UP0 ;  /* 0x000000ff0700728c */ /* 0x000fc8000bf05300 */
[----:B------:R-:W-:-:S04]  /*0420*/  UISETP.EQ.OR.EX UP3, UPT, UR5, URZ, !UP0, UP1 ;  /* 0x000000ff0500728c */ /* 0x000fc8000c762710 */
[----:B------:R-:W-:-:S05]  /*0430*/  UP2UR UR44, UPR, URZ, 0x8 ;  /* 0x00000008ff2c7883 */ /* 0x000fca0008000000 */
[----:B------:R-:W-:Y:S07]  /*0440*/  BRA.U !UP3, `(.L_x_8) ;  /* 0x000000010b207547 */ /* 0x000fee000b800000 */
[----:B-----5:R-:W-:Y:S01]  /*0450*/  R2UR UR6, R48 ;  /* 0x00000000300672ca */ /* 0x020fe200000e0000 */
[----:B------:R-:W-:Y:S02]  /*0460*/  UISETP.NE.U32.AND UP2, UPT, UR4, URZ, UPT ;  /* 0x000000ff0400728c */ /* 0x000fe4000bf45070 */
[----:B------:R-:W-:Y:S02]  /*0470*/  USEL UR4, URZ, 0xffffffff, UP0 ;  /* 0xffffffffff047887 */ /* 0x000fe40008000000 */
[----:B------:R-:W-:-:S08]  /*0480*/  UISETP.NE.AND.EX UP2, UPT, UR5, URZ, UPT, UP2 ;  /* 0x000000ff0500728c */ /* 0x000fd0000bf45320 */
[----:B------:R-:W-:-:S04]  /*0490*/  UISETP.NE.AND UP1, UPT, UR6, URZ, UPT ;  /* 0x000000ff0600728c */ /* 0x000fc8000bf25270 */
[----:B------:R-:W-:-:S04]  /*04a0*/  @!UP2 USEL UR4, URZ, 0xffffffff, UP1 ;  /* 0xffffffffff04a887 */ /* 0x000fc80008800000 */
[----:B------:R-:W-:-:S04]  /*04b0*/  ULOP3.LUT UR4, UR4, 0x1, URZ, 0xc0, !UPT ;  /* 0x0000000104047892 */ /* 0x000fc8000f8ec0ff */
[----:B------:R-:W-:-:S11]  /*04c0*/  UISETP.NE.U32.AND UP2, UPT, UR4, 0x1, UPT ;  /* 0x000000010400788c */ /* 0x000fd6000bf45070 */
.L_x_8:
[----:B--2---:R-:W2:Y:S01]  /*04d0*/  SHFL.IDX PT, R2, R106, RZ, 0x1f ;  /* 0x00001fff6a027589 */ /* 0x004ea200000e0000 */
[----:B------:R-:W-:-:S04]  /*04e0*/  UISETP.NE.AND UP1, UPT, UR8, 0x2, UPT ;  /* 0x000000020800788c */ /* 0x000fc8000bf25270 */
[----:B------:R-:W-:Y:S01]  /*04f0*/  USEL UR13, URZ, 0x1, UP1 ;  /* 0x00000001ff0d7887 */ /* 0x000fe20008800000 */
[----:B--2---:R-:W-:-:S13]  /*0500*/  ISETP.NE.AND P0, PT, R2, RZ, PT ;  /* 0x000000ff0200720c */ /* 0x004fda0003f05270 */
[----:B------:R-:W-:Y:S05]  /*0510*/  @P0 BRA `(.L_x_9) ;  /* 0x00000000009c0947 */ /* 0x000fea0003800000 */
[----:B------:R-:W-:Y:S01]  /*0520*/  ELECT P0, URZ, PT ;  /* 0x0000000000ff782f */ /* 0x000fe20003800000 */
[----:B------:R-:W-:-:S12]  /*0530*/  BSSY.RECONVERGENT B0, `(.L_x_9) ;  /* 0x0000025000007945 */ /* 0x000fd80003800200 */
[----:B------:R-:W-:Y:S05]  /*0540*/  @!P0 BRA `(.L_x_10) ;  /* 0x00000000008c8947 */ /* 0x000fea0003800000 */
[----:B------:R-:W2:Y:S01]  /*0550*/  S2UR UR5, SR_CgaCtaId ;  /* 0x00000000000579c3 */ /* 0x000ea20000008800 */
[----:B------:R-:W-:Y:S01]  /*0560*/  UMOV UR6, 0x400 ;  /* 0x0000040000067882 */ /* 0x000fe20000000000 */
[----:B------:R-:W-:Y:S01]  /*0570*/  UMOV UR4, 0x1 ;  /* 0x0000000100047882 */ /* 0x000fe20000000000 */
[----:B--2---:R-:W-:Y:S02]  /*0580*/  ULEA UR5, UR5, UR6, 0x18 ;  /* 0x0000000605057291 */ /* 0x004fe4000f8ec0ff */
[----:B------:R-:W-:-:S04]  /*0590*/  UIADD3 UR6, UPT, UPT, -UR4, 0x100000, URZ ;  /* 0x0010000004067890 */ /* 0x000fc8000fffe1ff */
[----:B------:R-:W-:Y:S02]  /*05a0*/  USHF.L.U32 UR7, UR6, 0xb, URZ ;  /* 0x0000000b06077899 */ /* 0x000fe400080006ff */
[----:B------:R-:W-:Y:S01]  /*05b0*/  USHF.L.U32 UR6, UR6, 0x1, URZ ;  /* 0x0000000106067899 */ /* 0x000fe200080006ff */
[----:B------:R-:W2:Y:S11]  /*05c0*/  FENCE.VIEW.ASYNC.S ;  /* 0x00000000000073c6 */ /* 0x000eb60000000000 */
[----:B--2---:R2:W3:Y:S01]  /*05d0*/  SYNCS.EXCH.64 URZ, [UR5], UR6 ;  /* 0x0000000605ff75b2 */ /* 0x0044e20008000100 */
[----:B------:R2:W4:Y:S01]  /*05e0*/  SYNCS.EXCH.64 URZ, [UR5+0x68], UR6 ;  /* 0x0000680605ff75b2 */ /* 0x0005220008000100 */
[----:B------:R2:W1:Y:S01]  /*05f0*/  SYNCS.EXCH.64 URZ, [UR5+0x8], UR6 ;  /* 0x0000080605ff75b2 */ /* 0x0004620008000100 */
        /* <DEDUP_REMOVED lines=22> */
[----:B------:R2:W1:Y:S02]  /*0760*/  SYNCS.EXCH.64 URZ, [UR5+0xc8], UR6 ;  /* 0x0000c80605ff75b2 */ /* 0x0004640008000100 */
[----:B--234-:R-:W-:Y:S01]  /*0770*/  NOP ;  /* 0x0000000000007918 */ /* 0x01cfe20000000000 */
.L_x_10:
[----:B------:R-:W-:Y:S05]  /*0780*/  BSYNC.RECONVERGENT B0 ;  /* 0x0000000000007941 */ /* 0x000fea0003800200 */
.L_x_9:
[----:B------:R-:W2:Y:S01]  /*0790*/  SHFL.IDX PT, R2, R106, RZ, 0x1f ;  /* 0x00001fff6a027589 */ /* 0x000ea200000e0000 */
[----:B------:R-:W-:Y:S01]  /*07a0*/  NOP ;  /* 0x0000000000007918 */ /* 0x000fe20000000000 */
[----:B--2---:R-:W-:-:S13]  /*07b0*/  ISETP.NE.AND P0, PT, R2, 0x1, PT ;  /* 0x000000010200780c */ /* 0x004fda0003f05270 */
[----:B------:R-:W-:Y:S05]  /*07c0*/  @P0 BRA `(.L_x_11) ;  /* 0x0000000000400947 */ /* 0x000fea0003800000 */
[----:B------:R-:W2:Y:S01]  /*07d0*/  S2UR UR6, SR_CgaCtaId ;  /* 0x00000000000679c3 */ /* 0x000ea20000008800 */
[----:B------:R-:W-:Y:S01]  /*07e0*/  UMOV UR7, 0x400 ;  /* 0x0000040000077882 */ /* 0x000fe20000000000 */
[----:B------:R-:W-:Y:S01]  /*07f0*/  UMOV UR5, 0x20 ;  /* 0x0000002000057882 */ /* 0x000fe20000000000 */
[----:B------:R-:W-:Y:S01]  /*0800*/  UMOV UR4, 0x80 ;  /* 0x0000008000047882 */ /* 0x000fe20000000000 */
[----:B------:R-:W-:-:S04]  /*0810*/  UIADD3 UR10, UPT, UPT, -UR5, 0x100000, URZ ;  /* 0x00100000050a7890 */ /* 0x000fc8000fffe1ff */
[----:B------:R-:W-:Y:S02]  /*0820*/  USHF.L.U32 UR11, UR10, 0xb, URZ ;  /* 0x0000000b0a0b7899 */ /* 0x000fe400080006ff */
[----:B------:R-:W-:Y:S02]  /*0830*/  USHF.L.U32 UR10, UR10, 0x1, URZ ;  /* 0x000000010a0a7899 */ /* 0x000fe400080006ff */
[----:B------:R-:W-:-:S04]  /*0840*/  UIADD3 UR4, UPT, UPT, -UR4, 0x100000, URZ ;  /* 0x0010000004047890 */ /* 0x000fc8000fffe1ff */
[----:B------:R-:W-:Y:S02]  /*0850*/  USHF.L.U32 UR5, UR4, 0xb, URZ ;  /* 0x0000000b04057899 */ /* 0x000fe400080006ff */
[----:B------:R-:W-:Y:S01]  /*0860*/  USHF.L.U32 UR4, UR4, 0x1, URZ ;  /* 0x0000000104047899 */ /* 0x000fe200080006ff */
[----:B------:R-:W-:Y:S01]  /*0870*/  ELECT P0, URZ, PT ;  /* 0x0000000000ff782f */ /* 0x000fe20003800000 */
[----:B--2---:R-:W-:Y:S01]  /*0880*/  ULEA UR6, UR6, UR7, 0x18 ;  /* 0x0000000706067291 */ /* 0x004fe2000f8ec0ff */
[----:B------:R-:W2:Y:S11]  /*0890*/  FENCE.VIEW.ASYNC.S ;  /* 0x00000000000073c6 */ /* 0x000eb60000000000 */
[----:B--2---:R2:W3:Y:S01]  /*08a0*/  SYNCS.EXCH.64 URZ, [UR6+0xd0], UR10 ;  /* 0x0000d00a06ff75b2 */ /* 0x0044e20008000100 */
[----:B------:R2:W4:Y:S01]  /*08b0*/  SYNCS.EXCH.64 URZ, [UR6+0xd8], UR4 ;  /* 0x0000d80406ff75b2 */ /* 0x0005220008000100 */
[----:B------:R-:W-:Y:S01]  /*08c0*/  NOP ;  /* 0x0000000000007918 */ /* 0x000fe20000000000 */
.L_x_11:
[----:B------:R-:W1:Y:S01]  /*08d0*/  SHFL.IDX PT, R2, R106, RZ, 0x1f ;  /* 0x00001fff6a027589 */ /* 0x000e6200000e0000 */
[----:B------:R-:W-:Y:S01]  /*08e0*/  NOP ;  /* 0x0000000000007918 */ /* 0x000fe20000000000 */
[----:B-1----:R-:W-:-:S13]  /*08f0*/  ISETP.NE.AND P0, PT, R2, 0x3, PT ;  /* 0x000000030200780c */ /* 0x002fda0003f05270 */
[----:B------:R-:W-:Y:S05]  /*0900*/  @P0 BRA `(.L_x_12) ;  /* 0x0000000000300947 */ /* 0x000fea0003800000 */
[----:B--2---:R-:W1:Y:S01]  /*0910*/  S2UR UR5, SR_CgaCtaId ;  /* 0x00000000000579c3 */ /* 0x004e620000008800 */
[----:B------:R-:W-:Y:S01]  /*0920*/  UMOV UR6, 0x400 ;  /* 0x0000040000067882 */ /* 0x000fe20000000000 */
[----:B------:R-:W-:Y:S01]  /*0930*/  UMOV UR4, 0x20 ;  /* 0x0000002000047882 */ /* 0x000fe20000000000 */
[----:B------:R-:W-:Y:S01]  /*0940*/  ELECT P0, URZ, PT ;  /* 0x0000000000ff782f */ /* 0x000fe20003800000 */
[----:B-1----:R-:W-:Y:S02]  /*0950*/  ULEA UR5, UR5, UR6, 0x18 ;  /* 0x0000000605057291 */ /* 0x002fe4000f8ec0ff */
[----:B------:R-:W-:-:S04]  /*0960*/  UIADD3 UR6, UPT, UPT, -UR4, 0x100000, URZ ;  /* 0x0010000004067890 */ /* 0x000fc8000fffe1ff */
[----:B------:R-:W-:Y:S02]  /*0970*/  USHF.L.U32 UR7, UR6, 0xb, URZ ;  /* 0x0000000b06077899 */ /* 0x000fe400080006ff */
[----:B------:R-:W-:Y:S01]  /*0980*/  USHF.L.U32 UR6, UR6, 0x1, URZ ;  /* 0x0000000106067899 */ /* 0x000fe200080006ff */
[----:B------:R-:W1:Y:S11]  /*0990*/  FENCE.VIEW.ASYNC.S ;  /* 0x00000000000073c6 */ /* 0x000e760000000000 */
[----:B-1----:R1:W2:Y:S01]  /*09a0*/  SYNCS.EXCH.64 URZ, [UR5+0xe0], UR6 ;  /* 0x0000e00605ff75b2 */ /* 0x0022a20008000100 */
[----:B------:R1:W1:Y:S01]  /*09b0*/  SYNCS.EXCH.64 URZ, [UR5+0xe8], UR6 ;  /* 0x0000e80605ff75b2 */ /* 0x0002620008000100 */
[----:B------:R-:W-:Y:S01]  /*09c0*/  NOP ;  /* 0x0000000000007918 */ /* 0x000fe20000000000 */
.L_x_12:
[----:B------:R-:W3:Y:S01]  /*09d0*/  SHFL.IDX PT, R2, R106, RZ, 0x1f ;  /* 0x00001fff6a027589 */ /* 0x000ee200000e0000 */
[----:B------:R-:W-:Y:S01]  /*09e0*/  NOP ;  /* 0x0000000000007918 */ /* 0x000fe20000000000 */
[----:B---3--:R-:W-:-:S13]  /*09f0*/  ISETP.NE.AND P0, PT, R2, 0x4, PT ;  /* 0x000000040200780c */ /* 0x008fda0003f05270 */
[----:B------:R-:W-:Y:S05]  /*0a00*/  @P0 BRA `(.L_x_13) ;  /* 0x00000000004c0947 */ /* 0x000fea0003800000 */
[----:B-12---:R-:W1:Y:S01]  /*0a10*/  S2UR UR5, SR_CgaCtaId ;  /* 0x00000000000579c3 */ /* 0x006e620000008800 */
[----:B------:R-:W-:Y:S01]  /*0a20*/  UMOV UR7, 0x100 ;  /* 0x0000010000077882 */ /* 0x000fe20000000000 */
[----:B------:R-:W-:Y:S01]  /*0a30*/  UMOV UR6, 0x400 ;  /* 0x0000040000067882 */ /* 0x000fe20000000000 */
[----:B------:R-:W-:Y:S01]  /*0a40*/  USEL UR7, UR7, 0xe0, UP2 ;  /* 0x000000e007077887 */ /* 0x000fe20009000000 */
[----:B------:R-:W-:Y:S01]  /*0a50*/  UMOV UR4, 0x1 ;  /* 0x0000000100047882 */ /* 0x000fe20000000000 */
[----:B------:R-:W-:Y:S01]  /*0a60*/  ELECT P0, URZ, PT ;  /* 0x0000000000ff782f */ /* 0x000fe20003800000 */
[----:B------:R-:W-:-:S04]  /*0a70*/  UIADD3 UR10, UPT, UPT, -UR4, 0x100000, URZ ;  /* 0x00100000040a7890 */ /* 0x000fc8000fffe1ff */
[----:B------:R-:W-:Y:S02]  /*0a80*/  USHF.L.U32 UR11, UR10, 0xb, URZ ;  /* 0x0000000b0a0b7899 */ /* 0x000fe400080006ff */
[----:B------:R-:W-:Y:S02]  /*0a90*/  USHF.L.U32 UR10, UR10, 0x1, URZ ;  /* 0x000000010a0a7899 */ /* 0x000fe400080006ff */
[----:B-1----:R-:W-:Y:S02]  /*0aa0*/  ULEA UR5, UR5, UR6, 0x18 ;  /* 0x0000000605057291 */ /* 0x002fe4000f8ec0ff */
[----:B------:R-:W-:-:S04]  /*0ab0*/  UIADD3 UR6, UPT, UPT, -UR7, 0x100000, URZ ;  /* 0x0010000007067890 */ /* 0x000fc8000fffe1ff */
[----:B------:R-:W-:Y:S02]  /*0ac0*/  USHF.L.U32 UR7, UR6, 0xb, URZ ;  /* 0x0000000b06077899 */ /* 0x000fe400080006ff */
[----:B------:R-:W-:Y:S01]  /*0ad0*/  USHF.L.U32 UR6, UR6, 0x1, URZ ;  /* 0x0000000106067899 */ /* 0x000fe200080006ff */
[----:B------:R-:W1:Y:S03]  /*0ae0*/  FENCE.VIEW.ASYNC.S ;  /* 0x00000000000073c6 */ /* 0x000e660000000000 */
[----:B-1----:R3:W1:Y:S08]  /*0af0*/  SYNCS.EXCH.64 URZ, [UR5+0xf0], UR10 ;  /* 0x0000f00a05ff75b2 */ /* 0x0026700008000100 */
[----:B------:R3:W2:Y:S01]  /*0b00*/  SYNCS.EXCH.64 URZ, [UR5+0x100], UR6 ;  /* 0x0001000605ff75b2 */ /* 0x0006a20008000100 */
[----:B------:R3:W1:Y:S01]  /*0b10*/  SYNCS.EXCH.64 URZ, [UR5+0xf8], UR10 ;  /* 0x0000f80a05ff75b2 */ /* 0x0006620008000100 */
[----:B------:R3:W1:Y:S02]  /*0b20*/  SYNCS.EXCH.64 URZ, [UR5+0x108], UR6 ;  /* 0x0001080605ff75b2 */ /* 0x0006640008000100 */
[----:B---3--:R-:W-:Y:S01]  /*0b30*/  NOP ;  /* 0x0000000000007918 */ /* 0x008fe20000000000 */
.L_x_13:
[----:B------:R-:W3:Y:S01]  /*0b40*/  SHFL.IDX PT, R2, R106, RZ, 0x1f ;  /* 0x00001fff6a027589 */ /* 0x000ee200000e0000 */
[----:B------:R-:W-:Y:S01]  /*0b50*/  NOP ;  /* 0x0000000000007918 */ /* 0x000fe20000000000 */
[----:B---3--:R-:W-:-:S13]  /*0b60*/  ISETP.NE.AND P0, PT, R2, 0x5, PT ;  /* 0x000000050200780c */ /* 0x008fda0003f05270 */
[----:B------:R-:W-:Y:S05]  /*0b70*/  @P0 BRA `(.L_x_14) ;  /* 0x0000000000580947 */ /* 0x000fea0003800000 */
[----:B-12---:R-:W1:Y:S01]  /*0b80*/  S2UR UR6, SR_CgaCtaId ;  /* 0x00000000000679c3 */ /* 0x006e620000008800 */
        /* <DEDUP_REMOVED lines=10> */
[----:B-1----:R-:W-:Y:S01]  /*0c30*/  ULEA UR6, UR6, UR7, 0x18 ;  /* 0x0000000706067291 */ /* 0x002fe2000f8ec0ff */
[----:B------:R-:W1:Y:S11]  /*0c40*/  FENCE.VIEW.ASYNC.S ;  /* 0x00000000000073c6 */ /* 0x000e760000000000 */
[----:B-1----:R3:W1:Y:S01]  /*0c50*/  SYNCS.EXCH.64 URZ, [UR6+0x110], UR10 ;  /* 0x0001100a06ff75b2 */ /* 0x0026620008000100 */
[----:B------:R3:W2:Y:S01]  /*0c60*/  SYNCS.EXCH.64 URZ, [UR6+0x130], UR4 ;  /* 0x0001300406ff75b2 */ /* 0x0006a20008000100 */
[----:B------:R3:W1:Y:S01]  /*0c70*/  SYNCS.EXCH.64 URZ, [UR6+0x118], UR10 ;  /* 0x0001180a06ff75b2 */ /* 0x0006620008000100 */
[----:B------:R3:W1:Y:S01]  /*0c80*/  SYNCS.EXCH.64 URZ, [UR6+0x138], UR4 ;  /* 0x0001380406ff75b2 */ /* 0x0006620008000100 */
[----:B------:R3:W1:Y:S01]  /*0c90*/  SYNCS.EXCH.64 URZ, [UR6+0x120], UR10 ;  /* 0x0001200a06ff75b2 */ /* 0x0006620008000100 */
[----:B------:R3:W1:Y:S01]  /*0ca0*/  SYNCS.EXCH.64 URZ, [UR6+0x140], UR4 ;  /* 0x0001400406ff75b2 */ /* 0x0006620008000100 */
[----:B------:R3:W1:Y:S01]  /*0cb0*/  SYNCS.EXCH.64 URZ, [UR6+0x128], UR10 ;  /* 0x0001280a06ff75b2 */ /* 0x0006620008000100 */
[----:B------:R3:W1:Y:S02]  /*0cc0*/  SYNCS.EXCH.64 URZ, [UR6+0x148], UR4 ;  /* 0x0001480406ff75b2 */ /* 0x0006640008000100 */
[----:B---3--:R-:W-:Y:S01]  /*0cd0*/  NOP ;  /* 0x0000000000007918 */ /* 0x008fe20000000000 */
.L_x_14:
[----:B------:R-:W3:Y:S01]  /*0ce0*/  SHFL.IDX PT, R2, R106, RZ, 0x1f ;  /* 0x00001fff6a027589 */ /* 0x000ee200000e0000 */
[----:B------:R-:W-:Y:S01]  /*0cf0*/  NOP ;  /* 0x0000000000007918 */ /* 0x000fe20000000000 */
[----:B---3--:R-:W-:-:S13]  /*0d00*/  ISETP.NE.AND P0, PT, R2, 0x3, PT ;  /* 0x000000030200780c */ /* 0x008fda0003f05270 */
[----:B------:R-:W-:Y:S05]  /*0d10*/  @P0 BRA `(.L_x_15) ;  /* 0x0000000000380947 */ /* 0x000fea0003800000 */
[----:B-12---:R-:W1:Y:S01]  /*0d20*/  S2UR UR5, SR_CgaCtaId ;  /* 0x00000000000579c3 */ /* 0x006e620000008800 */
        /* <DEDUP_REMOVED lines=8> */
[----:B-1----:R3:W1:Y:S01]  /*0db0*/  SYNCS.EXCH.64 URZ, [UR5+0x150], UR6 ;  /* 0x0001500605ff75b2 */ /* 0x0026620008000100 */
[----:B------:R3:W2:Y:S01]  /*0dc0*/  SYNCS.EXCH.64 URZ, [UR5+0x160], UR6 ;  /* 0x0001600605ff75b2 */ /* 0x0006a20008000100 */
[----:B------:R3:W1:Y:S01]  /*0dd0*/  SYNCS.EXCH.64 URZ, [UR5+0x158], UR6 ;  /* 0x0001580605ff75b2 */ /* 0x0006620008000100 */
[----:B------:R3:W1:Y:S02]  /*0de0*/  SYNCS.EXCH.64 URZ, [UR5+0x168], UR6 ;  /* 0x0001680605ff75b2 */ /* 0x0006640008000100 */
[----:B---3--:R-:W-:Y:S01]  /*0df0*/  NOP ;  /* 0x0000000000007918 */ /* 0x008fe20000000000 */
.L_x_15:
[----:B-12---:R-:W1:Y:S01]  /*0e00*/  S2UR UR5, SR_CTAID.X ;  /* 0x00000000000579c3 */ /* 0x006e620000002500 */
[----:B------:R-:W-:-:S05]  /*0e10*/  CS2R.32 R99, SR_CgaSize ;  /* 0x0000000000637805 */ /* 0x000fca0000008a00 */
[----:B------:R-:W-:-:S05]  /*0e20*/  IMAD R99, R99, -0xa0, RZ ;  /* 0xffffff6063637824 */ /* 0x000fca00078e02ff */
[----:B------:R-:W-:-:S14]  /*0e30*/  R2UR UR7, R99 ;  /* 0x00000000630772ca */ /* 0x000fdc00000e0000 */
[----:B------:R-:W2:Y:S01]  /*0e40*/  LDCU UR7, c[0x0][UR7+0x2b0] ;  /* 0x00005600070777ac */ /* 0x000ea20008000800 */
[----:B------:R-:W-:Y:S01]  /*0e50*/  NOP ;  /* 0x0000000000007918 */ /* 0x000fe20000000000 */
[----:B------:R-:W-:-:S05]  /*0e60*/  CS2R.32 R99, SR_CgaSize ;  /* 0x0000000000637805 */ /* 0x000fca0000008a00 */
[----:B------:R-:W-:-:S05]  /*0e70*/  IMAD R99, R99, -0xa0, RZ ;  /* 0xffffff6063637824 */ /* 0x000fca00078e02ff */
[----:B------:R-:W-:-:S14]  /*0e80*/  R2UR UR6, R99 ;  /* 0x00000000630672ca */ /* 0x000fdc00000e0000 */
[----:B------:R-:W3:Y:S01]  /*0e90*/  LDCU UR6, c[0x0][UR6+0x2b4] ;  /* 0x00005680060677ac */ /* 0x000ee20008000800 */
[----:B------:R-:W4:Y:S08]  /*0ea0*/  S2UR UR4, SR_CTAID.Y ;  /* 0x00000000000479c3 */ /* 0x000f300000002600 */
[----:B------:R-:W3:Y:S01]  /*0eb0*/  LDC R9, c[0x0][0xb24] ;  /* 0x0002c900ff097b82 */ /* 0x000ee20000000800 */
[----:B-1----:R-:W-:-:S02]  /*0ec0*/  I2FP.F32.U32 R5, UR5 ;  /* 0x0000000500057c45 */ /* 0x002fc40008201000 */
[----:B------:R-:W-:-:S05]  /*0ed0*/  CS2R.32 R3, SR_CgaSize ;  /* 0x0000000000037805 */ /* 0x000fca0000008a00 */
[----:B------:R-:W-:-:S06]  /*0ee0*/  IMAD R3, R3, -0xa0, RZ ;  /* 0xffffff6003037824 */ /* 0x000fcc00078e02ff */
[----:B------:R-:W1:Y:S01]  /*0ef0*/  LDC R3, c[0x0][R3+0x2a0] ;  /* 0x0000a80003037b82 */ /* 0x000e620000000800 */
[----:B------:R-:W-:Y:S01]  /*0f00*/  MOV R99, UR5 ;  /* 0x0000000500637c02 */ /* 0x000fe20008000f00 */
[----:B--2---:R-:W-:Y:S01]  /*0f10*/  FMUL R5, R5, UR7 ;  /* 0x0000000705057c20 */ /* 0x004fe20008400000 */
[----:B----4-:R-:W-:Y:S02]  /*0f20*/  I2FP.F32.U32 R4, UR4 ;  /* 0x0000000400047c45 */ /* 0x010fe40008201000 */
[----:B------:R-:W-:-:S05]  /*0f30*/  CS2R.32 R2, SR_CgaSize ;  /* 0x0000000000027805 */ /* 0x000fca0000008a00 */
[----:B------:R-:W-:-:S06]  /*0f40*/  IMAD R2, R2, -0xa0, RZ ;  /* 0xffffff6002027824 */ /* 0x000fcc00078e02ff */
[----:B------:R-:W2:Y:S01]  /*0f50*/  LDC R2, c[0x0][R2+0x2a4] ;  /* 0x0000a90002027b82 */ /* 0x000ea20000000800 */
[----:B------:R-:W4:Y:S01]  /*0f60*/  F2I.U32.TRUNC.NTZ R96, R5 ;  /* 0x0000000500607305 */ /* 0x000f22000020f000 */
[----:B------:R-:W-:Y:S01]  /*0f70*/  MOV R97, UR4 ;  /* 0x0000000400617c02 */ /* 0x000fe20008000f00 */
[----:B---3--:R-:W-:-:S05]  /*0f80*/  FMUL R4, R4, UR6 ;  /* 0x0000000604047c20 */ /* 0x008fca0008400000 */
[----:B------:R-:W-:Y:S01]  /*0f90*/  BAR.SYNC.DEFER_BLOCKING 0x0 ;  /* 0x0000000000007b1d */ /* 0x000fe20000010000 */
[----:B------:R-:W-:-:S05]  /*0fa0*/  ISETP.GE.AND P0, PT, R9, 0x1, PT ;  /* 0x000000010900780c */ /* 0x000fca0003f06270 */
[----:B------:R-:W3:Y:S02]  /*0fb0*/  F2I.U32.TRUNC.NTZ R81, R4 ;  /* 0x0000000400517305 */ /* 0x000ee4000020f000 */
[----:B------:R-:W2:Y:S01]  /*0fc0*/  S2UR UR36, SR_CTAID.Z ;  /* 0x00000000002479c3 */ /* 0x000ea20000002700 */
[----:B----4-:R-:W-:-:S05]  /*0fd0*/  IADD3 R96, PT, PT, -R96, RZ, RZ ;  /* 0x000000ff60607210 */ /* 0x010fca0007ffe1ff */
[----:B-1----:R-:W-:Y:S01]  /*0fe0*/  IMAD R96, R3, R96, UR5 ;  /* 0x0000000503607e24 */ /* 0x002fe2000f8e0260 */
[----:B---3--:R-:W-:-:S05]  /*0ff0*/  IADD3 R81, PT, PT, -R81, RZ, RZ ;  /* 0x000000ff51517210 */ /* 0x008fca0007ffe1ff */
[----:B--2---:R-:W-:Y:S01]  /*1000*/  IMAD R81, R2, R81, UR4 ;  /* 0x0000000402517e24 */ /* 0x004fe2000f8e0251 */
[----:B------:R-:W-:Y:S06]  /*1010*/  @!P0 BRA `(.L_x_16) ;  /* 0x0000000000b88947 */ /* 0x000fec0003800000 */
[----:B------:R-:W1:Y:S01]  /*1020*/  LDC.64 R4, c[0x0][0xb18] ;  /* 0x0002c600ff047b82 */ /* 0x000e620000000a00 */
[----:B------:R-:W-:-:S07]  /*1030*/  ISETP.NE.AND P0, PT, R9, 0x1, PT ;  /* 0x000000010900780c */ /* 0x000fce0003f05270 */
[----:B------:R-:W2:Y:S08]  /*1040*/  LDC R10, c[0x0][0xb0c] ;  /* 0x0002c300ff0a7b82 */ /* 0x000eb00000000800 */
[----:B------:R-:W3:Y:S08]  /*1050*/  LDC R11, c[0x0][0x370] ;  /* 0x0000dc00ff0b7b82 */ /* 0x000ef00000000800 */
[----:B------:R-:W4:Y:S01]  /*1060*/  LDC R12, c[0x0][0x374] ;  /* 0x0000dd00ff0c7b82 */ /* 0x000f220000000800 */
[----:B-1----:R-:W-:-:S07]  /*1070*/  ISETP.NE.AND P1, PT, R4, 0x1, PT ;  /* 0x000000010400780c */ /* 0x002fce0003f25270 */
[----:B------:R-:W3:Y:S01]  /*1080*/  LDC.64 R6, c[0x0][0xb10] ;  /* 0x0002c400ff067b82 */ /* 0x000ee20000000a00 */
[----:B--2---:R-:W-:-:S07]  /*1090*/  ISETP.NE.AND P2, PT, R10, 0x1, PT ;  /* 0x000000010a00780c */ /* 0x004fce0003f45270 */
[----:B------:R-:W1:Y:S08]  /*10a0*/  LDC R8, c[0x0][0xb20] ;  /* 0x0002c800ff087b82 */ /* 0x000e700000000800 */
[----:B------:R-:W2:Y:S01]  /*10b0*/  LDC.64 R2, c[0x0][0xb28] ;  /* 0x0002ca00ff027b82 */ /* 0x000ea20000000a00 */
[----:B----4-:R-:W-:-:S04]  /*10c0*/  IMAD.HI.U32 R13, R12, R5, RZ ;  /* 0x000000050c0d7227 */ /* 0x010fc800078e00ff */
[----:B------:R-:W-:-:S04]  /*10d0*/  IMAD.HI.U32 R5, R97, R5, RZ ;  /* 0x0000000561057227 */ /* 0x000fc800078e00ff */
[----:B---3--:R-:W-:-:S04]  /*10e0*/  IMAD.HI.U32 R14, R11, R6, RZ ;  /* 0x000000060b0e7227 */ /* 0x008fc800078e00ff */
[----:B------:R-:W-:Y:S01]  /*10f0*/  IMAD.HI.U32 R16, R99, R6, RZ ;  /* 0x0000000663107227 */ /* 0x000fe200078e00ff */
[-C--:B------:R-:W-:Y:S02]  /*1100*/  @P2 SHF.R.U32.HI R11, RZ, R7.reuse, R14 ;  /* 0x00000007ff0b2219 */ /* 0x080fe4000001160e */
[-C--:B-1----:R-:W-:Y:S02]  /*1110*/  @P1 SHF.R.U32.HI R12, RZ, R8.reuse, R13 ;  /* 0x00000008ff0c1219 */ /* 0x082fe4000001160d */
[----:B------:R-:W-:Y:S02]  /*1120*/  SHF.R.U32.HI R8, RZ, R8, R5 ;  /* 0x00000008ff087219 */ /* 0x000fe40000011605 */
[----:B------:R-:W-:Y:S02]  /*1130*/  SHF.R.U32.HI R16, RZ, R7, R16 ;  /* 0x00000007ff107219 */ /* 0x000fe40000011610 */
[----:B------:R-:W-:Y:S01]  /*1140*/  SEL R5, R97, R8, !P1 ;  /* 0x0000000861057207 */ /* 0x000fe20004800000 */
[----:B--2---:R-:W-:Y:S01]  /*1150*/  IMAD.HI.U32 R14, R12, R2, RZ ;  /* 0x000000020c0e7227 */ /* 0x004fe200078e00ff */
[----:B------:R-:W-:-:S03]  /*1160*/  SEL R7, R99, R16, !P2 ;  /* 0x0000001063077207 */ /* 0x000fc60005000000 */
[----:B------:R-:W-:Y:S01]  /*1170*/  IMAD.HI.U32 R6, R11, R2, RZ ;  /* 0x000000020b067227 */ /* 0x000fe200078e00ff */
[----:B------:R-:W-:-:S04]  /*1180*/  @P0 SHF.R.U32.HI R12, RZ, R3, R14 ;  /* 0x00000003ff0c0219 */ /* 0x000fc8000001160e */
[----:B------:R-:W-:Y:S01]  /*1190*/  @P0 SHF.R.U32.HI R11, RZ, R3, R6 ;  /* 0x00000003ff0b0219 */ /* 0x000fe20000011606 */
[----:B------:R-:W-:-:S04]  /*11a0*/  IMAD R12, R12, R9, RZ ;  /* 0x000000090c0c7224 */ /* 0x000fc800078e02ff */
[----:B------:R-:W-:Y:S01]  /*11b0*/  IMAD R6, R11, R9, RZ ;  /* 0x000000090b067224 */ /* 0x000fe200078e02ff */
[----:B------:R-:W-:-:S04]  /*11c0*/  ISETP.GE.AND P1, PT, R5, R12, PT ;  /* 0x0000000c0500720c */ /* 0x000fc80003f26270 */
[----:B------:R-:W-:Y:S01]  /*11d0*/  ISETP.GE.OR P1, PT, R7, R6, P1 ;  /* 0x000000060700720c */ /* 0x000fe20000f26670 */
[----:B------:R-:W-:-:S05]  /*11e0*/  IMAD.HI.U32 R6, R5, R2, RZ ;  /* 0x0000000205067227 */ /* 0x000fca00078e00ff */
[----:B------:R-:W-:-:S04]  /*11f0*/  SHF.R.U32.HI R6, RZ, R3, R6 ;  /* 0x00000003ff067219 */ /* 0x000fc80000011606 */
[----:B------:R-:W-:-:S03]  /*1200*/  SEL R6, R5, R6, !P0 ;  /* 0x0000000605067207 */ /* 0x000fc60004000000 */
[----:B------:R-:W-:Y:S01]  /*1210*/  @!P1 IMAD.HI.U32 R8, R7, R2, RZ ;  /* 0x0000000207089227 */ /* 0x000fe200078e00ff */
[----:B------:R-:W-:-:S04]  /*1220*/  IADD3 R2, PT, PT, -R6, RZ, RZ ;  /* 0x000000ff06027210 */ /* 0x000fc80007ffe1ff */
[----:B------:R-:W-:Y:S01]  /*1230*/  @!P1 SHF.R.U32.HI R8, RZ, R3, R8 ;  /* 0x00000003ff089219 */ /* 0x000fe20000011608 */
[----:B------:R-:W-:-:S03]  /*1240*/  IMAD R2, R9, R2, R5 ;  /* 0x0000000209027224 */ /* 0x000fc600078e0205 */
[----:B------:R-:W-:Y:S02]  /*1250*/  @!P1 SEL R3, R7, R8, !P0 ;  /* 0x0000000807039207 */ /* 0x000fe40004000000 */
[----:B------:R-:W-:-:S03]  /*1260*/  IADD3 R8, PT, PT, -R5, RZ, RZ ;  /* 0x000000ff05087210 */ /* 0x000fc60007ffe1ff */
[--C-:B------:R-:W-:Y:S02]  /*1270*/  @!P1 IMAD.IADD R6, R6, 0x1, -R3.reuse ;  /* 0x0000000106069824 */ /* 0x100fe400078e0a03 */
[----:B------:R-:W-:Y:S01]  /*1280*/  @!P1 IMAD R3, R2, R11, R3 ;  /* 0x0000000b02039224 */ /* 0x000fe200078e0203 */
[----:B------:R-:W-:Y:S01]  /*1290*/  IADD3 R2, PT, PT, -R7, RZ, RZ ;  /* 0x000000ff07027210 */ /* 0x000fe20007ffe1ff */
[----:B------:R-:W-:Y:S02]  /*12a0*/  @!P1 IMAD R5, R6, R9, R7 ;  /* 0x0000000906059224 */ /* 0x000fe400078e0207 */
[----:B------:R-:W-:Y:S02]  /*12b0*/  IMAD R8, R4, R8, R97 ;  /* 0x0000000804087224 */ /* 0x000fe400078e0261 */
[----:B------:R-:W-:Y:S02]  /*12c0*/  @!P1 IMAD.MOV.U32 R7, RZ, RZ, R3 ;  /* 0x000000ffff079224 */ /* 0x000fe400078e0003 */
[----:B------:R-:W-:-:S02]  /*12d0*/  IMAD R2, R10, R2, R99 ;  /* 0x000000020a027224 */ /* 0x000fc400078e0263 */
[----:B------:R-:W-:Y:S02]  /*12e0*/  IMAD R97, R5, R4, R8 ;  /* 0x0000000405617224 */ /* 0x000fe400078e0208 */
[----:B------:R-:W-:Y:S02]  /*12f0*/  IMAD R99, R7, R10, R2 ;  /* 0x0000000a07637224 */ /* 0x000fe400078e0202 */
.L_x_16:
[----:B------:R-:W1:Y:S01]  /*1300*/  LDCU UR4, c[0x0][0xb30] ;  /* 0x00016600ff0477ac */ /* 0x000e620008000800 */
[----:B------:R-:W2:Y:S08]  /*1310*/  S2UR UR37, SR_CgaCtaId ;  /* 0x00000000002579c3 */ /* 0x000eb00000008800 */
[----:B------:R-:W3:Y:S01]  /*1320*/  LDC R40, c[0x0][0xb24] ;  /* 0x0002c900ff287b82 */ /* 0x000ee20000000800 */
[----:B-1----:R-:W-:-:S09]  /*1330*/  UISETP.NE.AND UP1, UPT, UR4, 0x1, UPT ;  /* 0x000000010400788c */ /* 0x002fd2000bf25270 */
[----:B--2---:R-:W-:Y:S05]  /*1340*/  BRA.U UP1, `(.L_x_17) ;  /* 0x0000000101407547 */ /* 0x004fea000b800000 */
[----:B------:R-:W1:Y:S08]  /*1350*/  LDC.64 R4, c[0x0][0xb10] ;  /* 0x0002c400ff047b82 */ /* 0x000e700000000a00 */
[----:B------:R-:W2:Y:S08]  /*1360*/  LDC.64 R2, c[0x0][0xb18] ;  /* 0x0002c600ff027b82 */ /* 0x000eb00000000a00 */
[----:B------:R-:W4:Y:S08]  /*1370*/  LDC R6, c[0x0][0xb20] ;  /* 0x0002c800ff067b82 */ /* 0x000f300000000800 */
[----:B------:R-:W3:Y:S01]  /*1380*/  LDC R8, c[0x0][0xb0c] ;  /* 0x0002c300ff087b82 */ /* 0x000ee20000000800 */
[----:B-1----:R-:W-:-:S05]  /*1390*/  IMAD.HI.U32 R4, R99, R4, RZ ;  /* 0x0000000463047227 */ /* 0x002fca00078e00ff */
[----:B------:R-:W-:Y:S01]  /*13a0*/  SHF.R.U32.HI R4, RZ, R5, R4 ;  /* 0x00000005ff047219 */ /* 0x000fe20000011604 */
[----:B--2---:R-:W-:Y:S01]  /*13b0*/  IMAD.HI.U32 R3, R97, R3, RZ ;  /* 0x0000000361037227 */ /* 0x004fe200078e00ff */
[----:B------:R-:W-:-:S04]  /*13c0*/  ISETP.NE.AND P0, PT, R2, 0x1, PT ;  /* 0x000000010200780c */ /* 0x000fc80003f05270 */
[----:B----4-:R-:W-:-:S04]  /*13d0*/  SHF.R.U32.HI R6, RZ, R6, R3 ;  /* 0x00000006ff067219 */ /* 0x010fc80000011603 */
[----:B------:R-:W-:Y:S02]  /*13e0*/  SEL R3, R97, R6, !P0 ;  /* 0x0000000661037207 */ /* 0x000fe40004000000 */
[----:B---3--:R-:W-:-:S04]  /*13f0*/  ISETP.NE.AND P1, PT, R8, 0x1, PT ;  /* 0x000000010800780c */ /* 0x008fc80003f25270 */
[----:B------:R-:W-:-:S05]  /*1400*/  SEL R4, R99, R4, !P1 ;  /* 0x0000000463047207 */ /* 0x000fca0004800000 */
[----:B------:R-:W-:Y:S02]  /*1410*/  IMAD.IADD R5, R3, 0x1, -R4 ;  /* 0x0000000103057824 */ /* 0x000fe400078e0a04 */
[----:B------:R-:W-:Y:S02]  /*1420*/  IMAD.IADD R3, R4, 0x1, -R3 ;  /* 0x0000000104037824 */ /* 0x000fe400078e0a03 */
[----:B------:R-:W-:Y:S02]  /*1430*/  IMAD R99, R5, R8, R99 ;  /* 0x0000000805637224 */ /* 0x000fe400078e0263 */
[----:B------:R-:W-:-:S07]  /*1440*/  IMAD R97, R3, R2, R97 ;  /* 0x0000000203617224 */ /* 0x000fce00078e0261 */
.L_x_17:
[----:B------:R-:W-:Y:S01]  /*1450*/  BAR.SYNC.DEFER_BLOCKING 0x0 ;  /* 0x0000000000007b1d */ /* 0x000fe20000010000 */
[----:B------:R-:W-:Y:S01]  /*1460*/  UISETP.NE.AND UP1, UPT, UR8, 0x2, UPT ;  /* 0x000000020800788c */ /* 0x000fe2000bf25270 */
[----:B------:R-:W-:Y:S02]  /*1470*/  ISETP.NE.OR P5, PT, R0, 0x2, !P5 ;  /* 0x000000020000780c */ /* 0x000fe40006fa5670 */
[----:B------:R-:W-:-:S06]  /*1480*/  LOP3.LUT R2, R103, 0x1f, RZ, 0xc0, !PT ;  /* 0x0000001f67027812 */ /* 0x000fcc00078ec0ff */
[----:B------:R-:W-:Y:S05]  /*1490*/  BRA.U UP1, `(.L_x_18) ;  /* 0x0000001501987547 */ /* 0x000fea000b800000 */
[----:B------:R-:W1:Y:S01]  /*14a0*/  LDCU UR13, c[0x0][0x38c] ;  /* 0x00007180ff0d77ac */ /* 0x000e620008000800 */
[----:B------:R-:W2:Y:S01]  /*14b0*/  LDC R9, c[0x0][0x370] ;  /* 0x0000dc00ff097b82 */ /* 0x000ea20000000800 */
[----:B------:R-:W-:Y:S01]  /*14c0*/  PLOP3.LUT P1, PT, PT, PT, UP2, 0x80, 0x8 ;  /* 0x000000000008781c */ /* 0x000fe20003f2f028 */
[----:B------:R-:W-:Y:S01]  /*14d0*/  IMAD.MOV.U32 R15, RZ, RZ, 0x1 ;  /* 0x00000001ff0f7424 */ /* 0x000fe200078e00ff */
[----:B------:R-:W-:Y:S01]  /*14e0*/  ISETP.EQ.OR P4, PT, R2, RZ, P5 ;  /* 0x000000ff0200720c */ /* 0x000fe20002f82670 */
[----:B------:R-:W-:Y:S01]  /*14f0*/  IMAD.MOV.U32 R14, RZ, RZ, RZ ;  /* 0x000000ffff0e7224 */ /* 0x000fe200078e00ff */
[----:B------:R-:W-:Y:S02]  /*1500*/  PLOP3.LUT P1, PT, P1, PT, PT, 0x8, 0x80 ;  /* 0x000000000080781c */ /* 0x000fe40000f2e170 */
[----:B------:R-:W-:Y:S01]  /*1510*/  CS2R R12, SRZ ;  /* 0x00000000000c7805 */ /* 0x000fe2000001ff00 */
[----:B------:R-:W-:Y:S01]  /*1520*/  IMAD.MOV.U32 R10, RZ, RZ, 0x1 ;  /* 0x00000001ff0a7424 */ /* 0x000fe200078e00ff */
[----:B------:R-:W4:Y:S01]  /*1530*/  LDC R0, c[0x0][0x374] ;  /* 0x0000dd00ff007b82 */ /* 0x000f220000000800 */
[----:B------:R-:W2:Y:S01]  /*1540*/  LDCU.64 UR22, c[0x0][0x348] ;  /* 0x00006900ff1677ac */ /* 0x000ea20008000a00 */
[----:B------:R-:W-:Y:S01]  /*1550*/  UMOV UR6, URZ ;  /* 0x000000ff00067c82 */ /* 0x000fe20008000000 */
[----:B-1----:R-:W-:-:S04]  /*1560*/  UIADD3 UR5, UPT, UPT, UR13, 0x7f, URZ ;  /* 0x0000007f0d057890 */ /* 0x002fc8000fffe0ff */
[----:B------:R-:W-:-:S04]  /*1570*/  USHF.R.S32.HI UR4, URZ, 0x1f, UR5 ;  /* 0x0000001fff047899 */ /* 0x000fc80008011405 */
[----:B------:R-:W-:-:S04]  /*1580*/  ULEA.HI UR4, UR4, UR5, URZ, 0x7 ;  /* 0x0000000504047291 */ /* 0x000fc8000f8f38ff */
[----:B------:R-:W-:Y:S02]  /*1590*/  USHF.R.S32.HI UR15, URZ, 0x7, UR4 ;  /* 0x00000007ff0f7899 */ /* 0x000fe40008011404 */
[----:B------:R-:W-:Y:S02]  /*15a0*/  UIADD3 UR4, UPT, UPT, UR13, -0x1, URZ ;  /* 0xffffffff0d047890 */ /* 0x000fe4000fffe0ff */
[----:B------:R-:W-:Y:S02]  /*15b0*/  UISETP.LT.U32.AND UP0, UPT, UR15, 0xd, UPT ;  /* 0x0000000d0f00788c */ /* 0x000fe4000bf01070 */
[----:B------:R-:W-:Y:S02]  /*15c0*/  UISETP.GE.U32.AND UP1, UPT, UR4, -0xff, UPT ;  /* 0xffffff010400788c */ /* 0x000fe4000bf26070 */
[----:B------:R-:W-:Y:S02]  /*15d0*/  USEL UR14, UR15, 0xd, UP0 ;  /* 0x0000000d0f0e7887 */ /* 0x000fe40008000000 */
[----:B------:R-:W-:-:S02]  /*15e0*/  UIADD3 UR13, UPT, UPT, UR13, 0xfe, URZ ;  /* 0x000000fe0d0d7890 */ /* 0x000fc4000fffe0ff */
[----:B------:R-:W-:Y:S02]  /*15f0*/  UIADD3 UR5, UPT, UPT, UR14, -0x1, URZ ;  /* 0xffffffff0e057890 */ /* 0x000fe4000fffe0ff */
[----:B------:R-:W-:-:S03]  /*1600*/  UIADD3 UR7, UPT, UPT, UR15, -UR14, URZ ;  /* 0x8000000e0f077290 */ /* 0x000fc6000fffe0ff */
[----:B------:R-:W-:-:S04]  /*1610*/  @UP1 UIADD3 UR5, UPT, UPT, UR14, URZ, URZ ;  /* 0x000000ff0e051290 */ /* 0x000fc8000fffe0ff */
[----:B--2---:R-:W-:-:S12]  /*1620*/  UIADD3 UR5, UPT, UPT, UR5, 0x1, URZ ;  /* 0x0000000105057890 */ /* 0x004fd8000fffe0ff */
.L_x_36:
[----:B------:R-:W-:Y:S01]  /*1630*/  UISETP.NE.AND UP0, UPT, UR37, URZ, UPT ;  /* 0x000000ff2500728c */ /* 0x000fe2000bf05270 */
[----:B------:R-:W1:Y:S08]  /*1640*/  S2UR UR37, SR_CgaCtaId ;  /* 0x00000000002579c3 */ /* 0x000e700000008800 */
[----:B------:R-:W-:Y:S05]  /*1650*/  BRA.U UP0, `(.L_x_19) ;  /* 0x0000000100347547 */ /* 0x000fea000b800000 */
[----:B------:R-:W2:Y:S01]  /*1660*/  S2R R2, SR_CgaCtaId ;  /* 0x0000000000027919 */ /* 0x000ea20000008800 */
[----:B------:R-:W-:-:S04]  /*1670*/  MOV R3, 0x400 ;  /* 0x0000040000037802 */ /* 0x000fc80000000f00 */
[----:B--2---:R-:W-:Y:S02]  /*1680*/  LEA R3, R2, R3, 0x18 ;  /* 0x0000000302037211 */ /* 0x004fe400078ec0ff */
[----:B------:R-:W-:-:S03]  /*1690*/  SHF.L.U32 R2, R10, 0x1f, RZ ;  /* 0x0000001f0a027819 */ /* 0x000fc600000006ff */
[----:B------:R-:W-:-:S04]  /*16a0*/  IMAD R3, R12, 0x8, R3 ;  /* 0x000000080c037824 */ /* 0x000fc800078e0203 */
[----:B------:R-:W2:Y:S02]  /*16b0*/  SYNCS.PHASECHK.TRANS64.TRYWAIT P0, [R3+URZ+0x160], R2 ;  /* 0x00016002030075a7 */ /* 0x000ea400080011ff */
[----:B--2---:R-:W-:Y:S05]  /*16c0*/  @!P0 BRA `(.L_x_20) ;  /* 0x0000005000588947 */ /* 0x004fea0003800000 */
.L_x_105:
[----:B------:R-:W-:Y:S01]  /*16d0*/  VIADD R12, R12, 0x1 ;  /* 0x000000010c0c7836 */ /* 0x000fe20000000000 */
[----:B------:R2:W-:Y:S04]  /*16e0*/  SYNCS.ARRIVE.TRANS64.A1T0 RZ, [R3+URZ+0x150], RZ ;  /* 0x000150ff03ff79a7 */ /* 0x0005e800081000ff */
[----:B------:R-:W-:-:S04]  /*16f0*/  ISETP.NE.AND P0, PT, R12, 0x2, PT ;  /* 0x000000020c00780c */ /* 0x000fc80003f05270 */
[----:B------:R-:W-:Y:S02]  /*1700*/  SEL R12, R12, RZ, P0 ;  /* 0x000000ff0c0c7207 */ /* 0x000fe40000000000 */
[----:B--2---:R-:W-:-:S04]  /*1710*/  SEL R3, RZ, 0x1, P0 ;  /* 0x00000001ff037807 */ /* 0x004fc80000000000 */
[----:B------:R-:W-:-:S07]  /*1720*/  LOP3.LUT R10, R10, R3, RZ, 0x3c, !PT ;  /* 0x000000030a0a7212 */ /* 0x000fce00078e3cff */
.L_x_19:
[----:B------:R-:W-:Y:S01]  /*1730*/  UMOV UR4, 0x400 ;  /* 0x0000040000047882 */ /* 0x000fe20000000000 */
[----:B------:R-:W-:Y:S01]  /*1740*/  SHF.L.U32 R2, R15, 0x1f, RZ ;  /* 0x0000001f0f027819 */ /* 0x000fe200000006ff */
[----:B-1----:R-:W-:Y:S01]  /*1750*/  ULEA UR4, UR37, UR4, 0x18 ;  /* 0x0000000425047291 */ /* 0x002fe2000f8ec0ff */
[----:B------:R-:W-:Y:S01]  /*1760*/  R2UR UR35, R99 ;  /* 0x00000000632372ca */ /* 0x000fe200000e0000 */
[----:B------:R-:W-:Y:S01]  /*1770*/  UISETP.GE.U32.AND UP0, UPT, UR13, 0xff, UPT ;  /* 0x000000ff0d00788c */ /* 0x000fe2000bf06070 */
[----:B------:R-:W-:Y:S01]  /*1780*/  R2UR UR11, R97 ;  /* 0x00000000610b72ca */ /* 0x000fe200000e0000 */
[----:B------:R-:W-:Y:S01]  /*1790*/  ULEA UR8, UR6, UR4, 0x3 ;  /* 0x0000000406087291 */ /* 0x000fe2000f8e18ff */
[----:B------:R-:W-:-:S08]  /*17a0*/  UMOV UR24, URZ ;  /* 0x000000ff00187c82 */ /* 0x000fd00008000000 */
[----:B------:R1:W2:Y:S01]  /*17b0*/  SYNCS.PHASECHK.TRANS64.TRYWAIT P0, [UR8+0x68], R2 ;  /* 0x00006802ff0075a7 */ /* 0x0002a20008001108 */
[----:B------:R-:W-:Y:S02]  /*17c0*/  USHF.L.U32 UR35, UR35, 0x6, URZ ;  /* 0x0000000623237899 */ /* 0x000fe400080006ff */
[----:B------:R-:W-:Y:S01]  /*17d0*/  USHF.L.U32 UR11, UR11, 0x6, URZ ;  /* 0x000000060b0b7899 */ /* 0x000fe200080006ff */
[----:B------:R-:W-:Y:S11]  /*17e0*/  BRA.U !UP0, `(.L_x_21) ;  /* 0x0000000108a47547 */ /* 0x000ff6000b800000 */
[----:B------:R-:W-:Y:S01]  /*17f0*/  UMOV UR16, URZ ;  /* 0x000000ff00107c82 */ /* 0x000fe20008000000 */
[----:B------:R-:W-:-:S05]  /*1800*/  UMOV UR17, UR6 ;  /* 0x0000000600117c82 */ /* 0x000fca0008000000 */
.L_x_26:
[----:B-1----:R-:W-:Y:S01]  /*1810*/  ULEA UR33, UR17, UR4, 0x3 ;  /* 0x0000000411217291 */ /* 0x002fe2000f8e18ff */
[----:B--2---:R-:W-:Y:S01]  /*1820*/  @!P5 MOV R3, 0x4000 ;  /* 0x000040000003d802 */ /* 0x004fe20000000f00 */
[----:B--2---:R-:W-:Y:S10]  /*1830*/  @P0 BRA `(.L_x_22) ;  /* 0x00000000000c0947 */ /* 0x004ff40003800000 */
[----:B------:R-:W-:-:S04]  /*1840*/  SHF.L.U32 R5, R15, 0x1f, RZ ;  /* 0x0000001f0f057819 */ /* 0x000fc800000006ff */
[----:B------:R-:W2:Y:S02]  /*1850*/  SYNCS.PHASECHK.TRANS64.TRYWAIT P0, [UR33+0x68], R5 ;  /* 0x00006805ff0075a7 */ /* 0x000ea40008001121 */
[----:B--2---:R-:W-:Y:S05]  /*1860*/  @!P0 BRA `(.L_x_23) ;  /* 0x0000005000048947 */ /* 0x004fea0003800000 */
.L_x_22:
[----:B------:R2:W-:Y:S01]  /*1870*/  @!P5 SYNCS.ARRIVE.TRANS64 RZ, [UR33], R3 ;  /* 0x00000003ffffd9a7 */ /* 0x0005e20008000021 */
[----:B------:R-:W-:Y:S04]  /*1880*/  BSSY.RECONVERGENT B0, `(.L_x_24) ;  /* 0x0000003000007945 */ /* 0x000fe80003800200 */
[----:B------:R-:W-:Y:S05]  /*1890*/  @P4 BRA `(.L_x_25) ;  /* 0x0000000000044947 */ /* 0x000fea0003800000 */
[----:B------:R-:W-:Y:S05]  /*18a0*/  BPT.TRAP 0x1 ;  /* 0x000000040000795c */ /* 0x000fea0000300000 */
.L_x_25:
[----:B------:R-:W-:Y:S05]  /*18b0*/  BSYNC.RECONVERGENT B0 ;  /* 0x0000000000007941 */ /* 0x000fea0003800200 */
.L_x_24:
[----:B------:R-:W-:Y:S02]  /*18c0*/  UIADD3 UR6, UPT, UPT, UR17, 0x1, URZ ;  /* 0x0000000111067890 */ /* 0x000fe4000fffe0ff */
[----:B------:R-:W-:Y:S02]  /*18d0*/  UIADD3 UR26, UP1, UPT, UR22, 0x80, URZ ;  /* 0x00000080161a7890 */ /* 0x000fe4000ff3e0ff */
[----:B------:R-:W-:Y:S02]  /*18e0*/  UISETP.NE.AND UP0, UPT, UR6, 0xd, UPT ;  /* 0x0000000d0600788c */ /* 0x000fe4000bf05270 */
[----:B------:R-:W-:Y:S02]  /*18f0*/  USHF.L.U32 UR34, UR16, 0x7, URZ ;  /* 0x0000000710227899 */ /* 0x000fe400080006ff */
[----:B------:R-:W-:Y:S02]  /*1900*/  USEL UR9, URZ, 0x1, UP0 ;  /* 0x00000001ff097887 */ /* 0x000fe40008000000 */
[----:B------:R-:W-:-:S02]  /*1910*/  USEL UR6, UR6, URZ, UP0 ;  /* 0x000000ff06067287 */ /* 0x000fc40008000000 */
[----:B------:R-:W-:Y:S02]  /*1920*/  UIADD3 UR20, UP0, UPT, UR22, 0x180, URZ ;  /* 0x0000018016147890 */ /* 0x000fe4000ff1e0ff */
[----:B------:R-:W-:Y:S01]  /*1930*/  ULEA UR8, UR6, UR4, 0x3 ;  /* 0x0000000406087291 */ /* 0x000fe2000f8e18ff */
[----:B------:R-:W-:Y:S01]  /*1940*/  LOP3.LUT R15, R15, UR9, RZ, 0x3c, !PT ;  /* 0x000000090f0f7c12 */ /* 0x000fe2000f8e3cff */
[----:B------:R-:W-:Y:S02]  /*1950*/  UIADD3.X UR27, UPT, UPT, URZ, UR23, URZ, UP1, !UPT ;  /* 0x00000017ff1b7290 */ /* 0x000fe40008ffe4ff */
[----:B------:R-:W-:Y:S01]  /*1960*/  UIADD3.X UR21, UPT, UPT, URZ, UR23, URZ, UP0, !UPT ;  /* 0x00000017ff157290 */ /* 0x000fe200087fe4ff */
[----:B-1----:R-:W-:Y:S01]  /*1970*/  SHF.L.U32 R2, R15, 0x1f, RZ ;  /* 0x0000001f0f027819 */ /* 0x002fe200000006ff */
[----:B------:R-:W-:Y:S01]  /*1980*/  UMOV UR18, 0x0 ;  /* 0x0000000000127882 */ /* 0x000fe20000000000 */
[----:B------:R-:W-:Y:S01]  /*1990*/  UMOV UR19, 0x10000000 ;  /* 0x1000000000137882 */ /* 0x000fe20000000000 */
[----:B------:R-:W-:Y:S01]  /*19a0*/  UMOV UR12, UR36 ;  /* 0x00000024000c7c82 */ /* 0x000fe20008000000 */
[----:B------:R1:W1:Y:S01]  /*19b0*/  SYNCS.PHASECHK.TRANS64.TRYWAIT P0, [UR8+0x68], R2 ;  /* 0x00006802ff0075a7 */ /* 0x0002620008001108 */
[----:B------:R-:W-:Y:S01]  /*19c0*/  ULEA UR8, UR17, UR4, 0xd ;  /* 0x0000000411087291 */ /* 0x000fe2000f8e68ff */
[----:B------:R-:W-:Y:S01]  /*19d0*/  UMOV UR9, UR33 ;  /* 0x0000002100097c82 */ /* 0x000fe20008000000 */
[----:B------:R-:W-:-:S02]  /*19e0*/  UMOV UR10, UR34 ;  /* 0x00000022000a7c82 */ /* 0x000fc40008000000 */
[----:B------:R-:W-:Y:S02]  /*19f0*/  UIADD3 UR32, UPT, UPT, UR8, 0x2400, URZ ;  /* 0x0000240008207890 */ /* 0x000fe4000fffe0ff */
[----:B------:R-:W-:Y:S02]  /*1a00*/  UIADD3 UR8, UPT, UPT, UR8, 0x1c400, URZ ;  /* 0x0001c40008087890 */ /* 0x000fe4000fffe0ff */
[----:B------:R-:W-:Y:S01]  /*1a10*/  UIADD3 UR16, UPT, UPT, UR16, 0x1, URZ ;  /* 0x0000000110107890 */ /* 0x000fe2000fffe0ff */
[----:B------:R-:W-:Y:S01]  /*1a20*/  UMOV UR24, UR5 ;  /* 0x0000000500187c82 */ /* 0x000fe20008000000 */
[----:B------:R-:W-:Y:S02]  /*1a30*/  UMOV UR17, UR6 ;  /* 0x0000000600117c82 */ /* 0x000fe40008000000 */
[----:B------:R-:W-:Y:S01]  /*1a40*/  UISETP.NE.AND UP0, UPT, UR16, UR5, UPT ;  /* 0x000000051000728c */ /* 0x000fe2000bf05270 */
[----:B------:R1:W-:Y:S02]  /*1a50*/  UTMALDG.3D [UR32], [UR26], desc[UR18] ;  /* 0x000012201a0075b4 */ /* 0x0003e40008011000 */
[----:B------:R1:W-:Y:S06]  /*1a60*/  UTMALDG.3D [UR8], [UR20], desc[UR18] ;  /* 0x00001208140075b4 */ /* 0x0003ec0008011000 */
[----:B------:R-:W-:Y:S05]  /*1a70*/  BRA.U UP0, `(.L_x_26) ;  /* 0xfffffffd00647547 */ /* 0x000fea000b83ffff */
.L_x_21:
[----:B-1----:R-:W-:Y:S01]  /*1a80*/  ULEA UR8, UR6, UR4, 0x3 ;  /* 0x0000000406087291 */ /* 0x002fe2000f8e18ff */
[----:B------:R-:W-:Y:S01]  /*1a90*/  SHF.L.U32 R2, R15, 0x1f, RZ ;  /* 0x0000001f0f027819 */ /* 0x000fe200000006ff */
[----:B------:R-:W-:Y:S01]  /*1aa0*/  @!P1 SYNCS.ARRIVE.TRANS64.A1T0 RZ, [UR4+0xe8], RZ ;  /* 0x0000e8ffffff99a7 */ /* 0x000fe20008100004 */
[----:B------:R-:W-:-:S06]  /*1ab0*/  UISETP.GT.AND UP0, UPT, UR15, UR14, UPT ;  /* 0x0000000e0f00728c */ /* 0x000fcc000bf04270 */
[----:B--2---:R1:W2:Y:S03]  /*1ac0*/  SYNCS.PHASECHK.TRANS64.TRYWAIT P0, [UR8+0x68], R2 ;  /* 0x00006802ff0075a7 */ /* 0x0042a60008001108 */
[----:B------:R-:W-:Y:S05]  /*1ad0*/  BRA.U !UP0, `(.L_x_27) ;  /* 0x0000000108a87547 */ /* 0x000fea000b800000 */
[----:B------:R-:W-:Y:S01]  /*1ae0*/  UIADD3 UR21, UPT, UPT, UR7, UR24, URZ ;  /* 0x0000001807157290 */ /* 0x000fe2000fffe0ff */
[----:B------:R-:W-:-:S11]  /*1af0*/  UMOV UR25, UR6 ;  /* 0x0000000600197c82 */ /* 0x000fd60008000000 */
.L_x_32:
[----:B-1----:R-:W-:Y:S01]  /*1b00*/  ULEA UR17, UR25, UR4, 0x3 ;  /* 0x0000000419117291 */ /* 0x002fe2000f8e18ff */
[----:B--2---:R-:W-:Y:S01]  /*1b10*/  @!P5 MOV R3, 0x4000 ;  /* 0x000040000003d802 */ /* 0x004fe20000000f00 */
[----:B--2---:R-:W-:Y:S10]  /*1b20*/  @P0 BRA `(.L_x_28) ;  /* 0x00000000000c0947 */ /* 0x004ff40003800000 */
[----:B------:R-:W-:-:S04]  /*1b30*/  SHF.L.U32 R5, R15, 0x1f, RZ ;  /* 0x0000001f0f057819 */ /* 0x000fc800000006ff */
[----:B------:R-:W2:Y:S02]  /*1b40*/  SYNCS.PHASECHK.TRANS64.TRYWAIT P0, [UR17+0x68], R5 ;  /* 0x00006805ff0075a7 */ /* 0x000ea40008001111 */
[----:B--2---:R-:W-:Y:S05]  /*1b50*/  @!P0 BRA `(.L_x_29) ;  /* 0x0000004c00608947 */ /* 0x004fea0003800000 */
.L_x_28:
[----:B------:R2:W-:Y:S01]  /*1b60*/  @!P5 SYNCS.ARRIVE.TRANS64 RZ, [UR17], R3 ;  /* 0x00000003ffffd9a7 */ /* 0x0005e20008000011 */
[----:B------:R-:W-:Y:S04]  /*1b70*/  BSSY.RECONVERGENT B0, `(.L_x_30) ;  /* 0x0000003000007945 */ /* 0x000fe80003800200 */
[----:B------:R-:W-:Y:S05]  /*1b80*/  @P4 BRA `(.L_x_31) ;  /* 0x0000000000044947 */ /* 0x000fea0003800000 */
[----:B------:R-:W-:Y:S05]  /*1b90*/  BPT.TRAP 0x1 ;  /* 0x000000040000795c */ /* 0x000fea0000300000 */
.L_x_31:
[----:B------:R-:W-:Y:S05]  /*1ba0*/  BSYNC.RECONVERGENT B0 ;  /* 0x0000000000007941 */ /* 0x000fea0003800200 */
.L_x_30:
        /* <DEDUP_REMOVED lines=20> */
[----:B------:R-:W-:Y:S01]  /*1cf0*/  UIADD3 UR8, UPT, UPT, UR8, 0x1c400, URZ ;  /* 0x0001c40008087890 */ /* 0x000fe2000fffe0ff */
[----:B------:R-:W-:Y:S01]  /*1d00*/  UMOV UR9, UR17 ;  /* 0x0000001100097c82 */ /* 0x000fe20008000000 */
[----:B------:R-:W-:Y:S01]  /*1d10*/  UMOV UR10, UR18 ;  /* 0x00000012000a7c82 */ /* 0x000fe20008000000 */
[----:B------:R-:W-:Y:S01]  /*1d20*/  UIADD3 UR24, UPT, UPT, UR24, 0x1, URZ ;  /* 0x0000000118187890 */ /* 0x000fe2000fffe0ff */
[----:B------:R-:W-:-:S03]  /*1d30*/  UMOV UR25, UR6 ;  /* 0x0000000600197c82 */ /* 0x000fc60008000000 */
[----:B------:R1:W-:Y:S01]  /*1d40*/  UTMALDG.3D [UR16], [UR30], desc[UR26] ;  /* 0x00001a101e0075b4 */ /* 0x0003e20008011000 */
[----:B------:R-:W-:Y:S01]  /*1d50*/  UISETP.NE.AND UP0, UPT, UR24, UR21, UPT ;  /* 0x000000151800728c */ /* 0x000fe2000bf05270 */
[----:B------:R1:W-:Y:S08]  /*1d60*/  UTMALDG.3D [UR8], [UR28], desc[UR26] ;  /* 0x00001a081c0075b4 */ /* 0x0003f00008011000 */
[----:B------:R-:W-:Y:S05]  /*1d70*/  BRA.U UP0, `(.L_x_32) ;  /* 0xfffffffd00607547 */ /* 0x000fea000b83ffff */
.L_x_27:
[C---:B-1----:R-:W-:Y:S01]  /*1d80*/  LEA R2, R14.reuse, UR4, 0x3 ;  /* 0x000000040e027c11 */ /* 0x042fe2000f8e18ff */
[----:B------:R-:W-:Y:S01]  /*1d90*/  NOP ;  /* 0x0000000000007918 */ /* 0x000fe20000000000 */
[----:B--2---:R-:W-:Y:S02]  /*1da0*/  SHF.L.U32 R3, R13, 0x1f, RZ ;  /* 0x0000001f0d037819 */ /* 0x004fe400000006ff */
[----:B------:R-:W-:Y:S02]  /*1db0*/  LEA R4, R14, UR4, 0x4 ;  /* 0x000000040e047c11 */ /* 0x000fe4000f8e20ff */
[----:B------:R-:W1:Y:S02]  /*1dc0*/  SYNCS.PHASECHK.TRANS64.TRYWAIT P0, [R2+URZ+0xf0], R3 ;  /* 0x0000f003020075a7 */ /* 0x000e6400080011ff */
[----:B-1----:R-:W-:Y:S05]  /*1dd0*/  @!P0 BRA `(.L_x_33) ;  /* 0x0000004800d88947 */ /* 0x002fea0003800000 */
.L_x_108:
[----:B------:R-:W2:Y:S01]  /*1de0*/  LDS.128 R4, [R4+0x180] ;  /* 0x0001800004047984 */ /* 0x000ea20000000c00 */
[----:B---3--:R-:W-:Y:S01]  /*1df0*/  ISETP.GE.AND P0, PT, R40, 0x1, PT ;  /* 0x000000012800780c */ /* 0x008fe20003f06270 */
[----:B-1----:R-:W-:Y:S01]  /*1e00*/  VIADD R2, R2, 0x100 ;  /* 0x0000010002027836 */ /* 0x002fe20000000000 */
[----:B------:R-:W-:Y:S01]  /*1e10*/  @!PT LDS RZ, [RZ] ;  /* 0x00000000fffff984 */ /* 0x000fe20000000800 */
[----:B------:R-:W-:Y:S01]  /*1e20*/  @!PT LDS RZ, [RZ] ;  /* 0x00000000fffff984 */ /* 0x000fe20000000800 */
[----:B------:R-:W-:Y:S01]  /*1e30*/  @!PT LDS RZ, [RZ] ;  /* 0x00000000fffff984 */ /* 0x000fe20000000800 */
[----:B------:R-:W-:Y:S01]  /*1e40*/  @!PT LDS RZ, [RZ] ;  /* 0x00000000fffff984 */ /* 0x000fe20000000800 */
[----:B------:R1:W-:Y:S06]  /*1e50*/  MEMBAR.ALL.CTA ;  /* 0x0000000000007992 */ /* 0x0003ec0000008000 */
[----:B-1----:R-:W1:Y:S01]  /*1e60*/  FENCE.VIEW.ASYNC.S ;  /* 0x00000000000073c6 */ /* 0x002e620000000000 */
[----:B------:R-:W-:-:S04]  /*1e70*/  PRMT R2, RZ, 0x654, R2 ;  /* 0x00000654ff027816 */ /* 0x000fc80000000002 */
[----:B-1----:R1:W-:Y:S01]  /*1e80*/  SYNCS.ARRIVE.TRANS64.RED.A1T0 RZ, [R2+URZ], RZ ;  /* 0x000000ff02ff79a7 */ /* 0x0023e200081004ff */
[----:B--2---:R-:W-:-:S13]  /*1e90*/  LOP3.LUT P2, RZ, R6, 0x1, RZ, 0xc0, !PT ;  /* 0x0000000106ff7812 */ /* 0x004fda000784c0ff */
[----:B------:R-:W-:Y:S01]  /*1ea0*/  @P2 SHF.R.U32.HI R3, RZ, 0x10, R5 ;  /* 0x00000010ff032819 */ /* 0x000fe20000011605 */
[----:B------:R-:W-:Y:S01]  /*1eb0*/  VOTEU.ANY UP0, P2 ;  /* 0x0000000000ff7886 */ /* 0x000fe20001000100 */
[----:B------:R-:W-:Y:S02]  /*1ec0*/  @P2 MOV R11, R4 ;  /* 0x00000004000b2202 */ /* 0x000fe40000000f00 */
[----:B------:R-:W-:Y:S02]  /*1ed0*/  @P2 R2UR.BROADCAST UR8, R3 ;  /* 0x00000000030822ca */ /* 0x000fe400008e0000 */
[----:B------:R-:W-:-:S11]  /*1ee0*/  @P2 LOP3.LUT R8, R5, 0xffff, RZ, 0xc0, !PT ;  /* 0x0000ffff05082812 */ /* 0x000fd600078ec0ff */
[----:B------:R-:W-:Y:S01]  /*1ef0*/  @UP0 UMOV UR36, UR8 ;  /* 0x0000000800240c82 */ /* 0x000fe20008000000 */
[----:B-1----:R-:W-:Y:S05]  /*1f00*/  @!P0 BRA `(.L_x_34) ;  /* 0x0000000000b88947 */ /* 0x002fea0003800000 */
[----:B------:R-:W4:Y:S01]  /*1f10*/  LDC.64 R4, c[0x0][0xb18] ;  /* 0x0002c600ff047b82 */ /* 0x000f220000000a00 */
[----:B------:R-:W-:-:S07]  /*1f20*/  ISETP.NE.AND P3, PT, R40, 0x1, PT ;  /* 0x000000012800780c */ /* 0x000fce0003f65270 */
[----:B------:R-:W1:Y:S08]  /*1f30*/  LDC.64 R6, c[0x0][0xb10] ;  /* 0x0002c400ff067b82 */ /* 0x000e700000000a00 */
[----:B------:R-:W2:Y:S08]  /*1f40*/  LDC R16, c[0x0][0xb20] ;  /* 0x0002c800ff107b82 */ /* 0x000eb00000000800 */
[----:B------:R-:W3:Y:S01]  /*1f50*/  LDC R18, c[0x0][0xb0c] ;  /* 0x0002c300ff127b82 */ /* 0x000ee20000000800 */
[----:B----4-:R-:W-:Y:S01]  /*1f60*/  IMAD.HI.U32 R17, R0, R5, RZ ;  /* 0x0000000500117227 */ /* 0x010fe200078e00ff */
[----:B------:R-:W-:-:S03]  /*1f70*/  ISETP.NE.AND P0, PT, R4, 0x1, PT ;  /* 0x000000010400780c */ /* 0x000fc60003f05270 */
[----:B------:R-:W-:-:S03]  /*1f80*/  IMAD.HI.U32 R5, R8, R5, RZ ;  /* 0x0000000508057227 */ /* 0x000fc600078e00ff */
[----:B------:R-:W4:Y:S01]  /*1f90*/  LDC.64 R2, c[0x0][0xb28] ;  /* 0x0002ca00ff027b82 */ /* 0x000f220000000a00 */
[----:B-1----:R-:W-:-:S04]  /*1fa0*/  IMAD.HI.U32 R20, R9, R6, RZ ;  /* 0x0000000609147227 */ /* 0x002fc800078e00ff */
[----:B------:R-:W-:Y:S01]  /*1fb0*/  IMAD.HI.U32 R22, R11, R6, RZ ;  /* 0x000000060b167227 */ /* 0x000fe200078e00ff */
[----:B------:R-:W-:Y:S02]  /*1fc0*/  SHF.R.U32.HI R20, RZ, R7, R20 ;  /* 0x00000007ff147219 */ /* 0x000fe40000011614 */
[-C--:B--2---:R-:W-:Y:S02]  /*1fd0*/  SHF.R.U32.HI R17, RZ, R16.reuse, R17 ;  /* 0x00000010ff117219 */ /* 0x084fe40000011611 */
[----:B------:R-:W-:Y:S02]  /*1fe0*/  SHF.R.U32.HI R5, RZ, R16, R5 ;  /* 0x00000010ff057219 */ /* 0x000fe40000011605 */
[----:B------:R-:W-:Y:S02]  /*1ff0*/  SEL R17, R0, R17, !P0 ;  /* 0x0000001100117207 */ /* 0x000fe40004000000 */
[----:B------:R-:W-:Y:S02]  /*2000*/  SHF.R.U32.HI R22, RZ, R7, R22 ;  /* 0x00000007ff167219 */ /* 0x000fe40000011616 */
[----:B---3--:R-:W-:-:S02]  /*2010*/  ISETP.NE.AND P1, PT, R18, 0x1, PT ;  /* 0x000000011200780c */ /* 0x008fc40003f25270 */
[----:B------:R-:W-:Y:S02]  /*2020*/  SEL R5, R8, R5, !P0 ;  /* 0x0000000508057207 */ /* 0x000fe40004000000 */
[----:B------:R-:W-:Y:S02]  /*2030*/  SEL R19, R9, R20, !P1 ;  /* 0x0000001409137207 */ /* 0x000fe40004800000 */
[----:B------:R-:W-:Y:S01]  /*2040*/  SEL R7, R11, R22, !P1 ;  /* 0x000000160b077207 */ /* 0x000fe20004800000 */
[----:B----4-:R-:W-:-:S04]  /*2050*/  IMAD.HI.U32 R20, R17, R2, RZ ;  /* 0x0000000211147227 */ /* 0x010fc800078e00ff */
[----:B------:R-:W-:Y:S01]  /*2060*/  IMAD.HI.U32 R6, R19, R2, RZ ;  /* 0x0000000213067227 */ /* 0x000fe200078e00ff */
[----:B------:R-:W-:-:S04]  /*2070*/  @P3 SHF.R.U32.HI R17, RZ, R3, R20 ;  /* 0x00000003ff113219 */ /* 0x000fc80000011614 */
[----:B------:R-:W-:Y:S01]  /*2080*/  @P3 SHF.R.U32.HI R19, RZ, R3, R6 ;  /* 0x00000003ff133219 */ /* 0x000fe20000011606 */
[----:B------:R-:W-:-:S04]  /*2090*/  IMAD R17, R40, R17, RZ ;  /* 0x0000001128117224 */ /* 0x000fc800078e02ff */
[----:B------:R-:W-:Y:S01]  /*20a0*/  IMAD R6, R40, R19, RZ ;  /* 0x0000001328067224 */ /* 0x000fe200078e02ff */
[C---:B------:R-:W-:Y:S02]  /*20b0*/  ISETP.GE.AND P0, PT, R5.reuse, R17, PT ;  /* 0x000000110500720c */ /* 0x040fe40003f06270 */
[----:B------:R-:W-:Y:S02]  /*20c0*/  IADD3 R17, PT, PT, -R5, RZ, RZ ;  /* 0x000000ff05117210 */ /* 0x000fe40007ffe1ff */
[----:B------:R-:W-:Y:S01]  /*20d0*/  ISETP.GE.OR P0, PT, R7, R6, P0 ;  /* 0x000000060700720c */ /* 0x000fe20000706670 */
[----:B------:R-:W-:-:S04]  /*20e0*/  IMAD.HI.U32 R6, R5, R2, RZ ;  /* 0x0000000205067227 */ /* 0x000fc800078e00ff */
[----:B------:R-:W-:Y:S01]  /*20f0*/  IMAD R8, R4, R17, R8 ;  /* 0x0000001104087224 */ /* 0x000fe200078e0208 */
[----:B------:R-:W-:-:S04]  /*2100*/  SHF.R.U32.HI R6, RZ, R3, R6 ;  /* 0x00000003ff067219 */ /* 0x000fc80000011606 */
[----:B------:R-:W-:-:S03]  /*2110*/  SEL R6, R5, R6, !P3 ;  /* 0x0000000605067207 */ /* 0x000fc60005800000 */
[----:B------:R-:W-:-:S04]  /*2120*/  @!P0 IMAD.HI.U32 R16, R7, R2, RZ ;  /* 0x0000000207108227 */ /* 0x000fc800078e00ff */
[----:B------:R-:W-:Y:S01]  /*2130*/  IMAD.MOV R2, RZ, RZ, -R6 ;  /* 0x000000ffff027224 */ /* 0x000fe200078e0a06 */
[----:B------:R-:W-:-:S03]  /*2140*/  @!P0 SHF.R.U32.HI R16, RZ, R3, R16 ;  /* 0x00000003ff108219 */ /* 0x000fc60000011610 */
[----:B------:R-:W-:Y:S01]  /*2150*/  IMAD R2, R40, R2, R5 ;  /* 0x0000000228027224 */ /* 0x000fe200078e0205 */
[----:B------:R-:W-:-:S05]  /*2160*/  @!P0 SEL R3, R7, R16, !P3 ;  /* 0x0000001007038207 */ /* 0x000fca0005800000 */
[--C-:B------:R-:W-:Y:S02]  /*2170*/  @!P0 IMAD.IADD R6, R6, 0x1, -R3.reuse ;  /* 0x0000000106068824 */ /* 0x100fe400078e0a03 */
[----:B------:R-:W-:Y:S01]  /*2180*/  @!P0 IMAD R3, R2, R19, R3 ;  /* 0x0000001302038224 */ /* 0x000fe200078e0203 */
[----:B------:R-:W-:Y:S01]  /*2190*/  IADD3 R2, PT, PT, -R7, RZ, RZ ;  /* 0x000000ff07027210 */ /* 0x000fe20007ffe1ff */
[----:B------:R-:W-:Y:S02]  /*21a0*/  @!P0 IMAD R5, R40, R6, R7 ;  /* 0x0000000628058224 */ /* 0x000fe400078e0207 */
[----:B------:R-:W-:Y:S02]  /*21b0*/  @!P0 IMAD.MOV.U32 R7, RZ, RZ, R3 ;  /* 0x000000ffff078224 */ /* 0x000fe400078e0003 */
[----:B------:R-:W-:Y:S02]  /*21c0*/  IMAD R2, R18, R2, R11 ;  /* 0x0000000212027224 */ /* 0x000fe400078e020b */
[----:B------:R-:W-:-:S02]  /*21d0*/  IMAD R8, R5, R4, R8 ;  /* 0x0000000405087224 */ /* 0x000fc400078e0208 */
[----:B------:R-:W-:Y:S02]  /*21e0*/  IMAD R11, R7, R18, R2 ;  /* 0x00000012070b7224 */ /* 0x000fe400078e0202 */
.L_x_34:
[----:B------:R-:W1:Y:S02]  /*21f0*/  LDCU UR8, c[0x0][0xb30] ;  /* 0x00016600ff0877ac */ /* 0x000e640008000800 */
[----:B-1----:R-:W-:-:S09]  /*2200*/  UISETP.NE.AND UP0, UPT, UR8, 0x1, UPT ;  /* 0x000000010800788c */ /* 0x002fd2000bf05270 */
[----:B------:R-:W-:Y:S05]  /*2210*/  BRA.U UP0, `(.L_x_35) ;  /* 0x0000000100407547 */ /* 0x000fea000b800000 */
[----:B------:R-:W1:Y:S08]  /*2220*/  LDC.64 R4, c[0x0][0xb10] ;  /* 0x0002c400ff047b82 */ /* 0x000e700000000a00 */
[----:B------:R-:W2:Y:S08]  /*2230*/  LDC.64 R2, c[0x0][0xb18] ;  /* 0x0002c600ff027b82 */ /* 0x000eb00000000a00 */
[----:B------:R-:W3:Y:S08]  /*2240*/  LDC R6, c[0x0][0xb20] ;  /* 0x0002c800ff067b82 */ /* 0x000ef00000000800 */
[----:B------:R-:W4:Y:S01]  /*2250*/  LDC R16, c[0x0][0xb0c] ;  /* 0x0002c300ff107b82 */ /* 0x000f220000000800 */
[----:B-1----:R-:W-:-:S05]  /*2260*/  IMAD.HI.U32 R4, R11, R4, RZ ;  /* 0x000000040b047227 */ /* 0x002fca00078e00ff */
[----:B------:R-:W-:Y:S01]  /*2270*/  SHF.R.U32.HI R4, RZ, R5, R4 ;  /* 0x00000005ff047219 */ /* 0x000fe20000011604 */
[----:B--2---:R-:W-:Y:S01]  /*2280*/  IMAD.HI.U32 R3, R8, R3, RZ ;  /* 0x0000000308037227 */ /* 0x004fe200078e00ff */
[----:B------:R-:W-:-:S04]  /*2290*/  ISETP.NE.AND P0, PT, R2, 0x1, PT ;  /* 0x000000010200780c */ /* 0x000fc80003f05270 */
[----:B---3--:R-:W-:-:S04]  /*22a0*/  SHF.R.U32.HI R3, RZ, R6, R3 ;  /* 0x00000006ff037219 */ /* 0x008fc80000011603 */
[----:B------:R-:W-:Y:S02]  /*22b0*/  SEL R3, R8, R3, !P0 ;  /* 0x0000000308037207 */ /* 0x000fe40004000000 */
[----:B----4-:R-:W-:-:S04]  /*22c0*/  ISETP.NE.AND P1, PT, R16, 0x1, PT ;  /* 0x000000011000780c */ /* 0x010fc80003f25270 */
[----:B------:R-:W-:-:S05]  /*22d0*/  SEL R4, R11, R4, !P1 ;  /* 0x000000040b047207 */ /* 0x000fca0004800000 */
[----:B------:R-:W-:Y:S02]  /*22e0*/  IMAD.IADD R5, R3, 0x1, -R4 ;  /* 0x0000000103057824 */ /* 0x000fe400078e0a04 */
[----:B------:R-:W-:Y:S02]  /*22f0*/  IMAD.IADD R3, R4, 0x1, -R3 ;  /* 0x0000000104037824 */ /* 0x000fe400078e0a03 */
[----:B------:R-:W-:Y:S02]  /*2300*/  IMAD R11, R5, R16, R11 ;  /* 0x00000010050b7224 */ /* 0x000fe400078e020b */
[----:B------:R-:W-:-:S07]  /*2310*/  IMAD R8, R3, R2, R8 ;  /* 0x0000000203087224 */ /* 0x000fce00078e0208 */
.L_x_35:
[----:B------:R-:W-:Y:S01]  /*2320*/  VIADD R14, R14, 0x1 ;  /* 0x000000010e0e7836 */ /* 0x000fe20000000000 */
[----:B------:R-:W-:Y:S01]  /*2330*/  PLOP3.LUT P1, PT, PT, PT, PT, 0x80, 0x8 ;  /* 0x000000000008781c */ /* 0x000fe20003f2f070 */
[----:B------:R-:W-:Y:S02]  /*2340*/  IMAD.IADD R99, R11, 0x1, R96 ;  /* 0x000000010b637824 */ /* 0x000fe400078e0260 */
[----:B------:R-:W-:Y:S01]  /*2350*/  IMAD.IADD R97, R8, 0x1, R81 ;  /* 0x0000000108617824 */ /* 0x000fe200078e0251 */
[----:B------:R-:W-:-:S04]  /*2360*/  ISETP.NE.AND P0, PT, R14, 0x2, PT ;  /* 0x000000020e00780c */ /* 0x000fc80003f05270 */
[----:B------:R-:W-:Y:S02]  /*2370*/  SEL R2, RZ, 0x1, P0 ;  /* 0x00000001ff027807 */ /* 0x000fe40000000000 */
[----:B------:R-:W-:Y:S02]  /*2380*/  SEL R14, R14, RZ, P0 ;  /* 0x000000ff0e0e7207 */ /* 0x000fe40000000000 */
[----:B------:R-:W-:Y:S01]  /*2390*/  LOP3.LUT R13, R13, R2, RZ, 0x3c, !PT ;  /* 0x000000020d0d7212 */ /* 0x000fe200078e3cff */
[----:B------:R-:W-:Y:S06]  /*23a0*/  @P2 BRA `(.L_x_36) ;  /* 0xfffffff000a02947 */ /* 0x000fec000383ffff */
[----:B------:R-:W-:Y:S01]  /*23b0*/  UIADD3 UR4, UPT, UPT, UR4, 0x68, URZ ;  /* 0x0000006804047890 */ /* 0x000fe2000fffe0ff */
[----:B------:R-:W-:-:S03]  /*23c0*/  SHF.L.U32 R3, R15, 0x1f, RZ ;  /* 0x0000001f0f037819 */ /* 0x000fc600000006ff */
[----:B------:R-:W-:-:S09]  /*23d0*/  ULEA UR5, UR6, UR4, 0x3 ;  /* 0x0000000406057291 */ /* 0x000fd2000f8e18ff */
[----:B------:R-:W1:Y:S02]  /*23e0*/  SYNCS.PHASECHK.TRANS64.TRYWAIT P0, [UR5], R3 ;  /* 0x00000003ff0075a7 */ /* 0x000e640008001105 */
[----:B-1----:R-:W-:Y:S05]  /*23f0*/  @!P0 BRA `(.L_x_37) ;  /* 0x0000004400648947 */ /* 0x002fea0003800000 */
.L_x_110:
[----:B------:R-:W-:-:S04]  /*2400*/  UIADD3 UR6, UPT, UPT, UR6, 0x1, URZ ;  /* 0x0000000106067890 */ /* 0x000fc8000fffe0ff */
[----:B------:R-:W-:-:S04]  /*2410*/  UISETP.NE.AND UP0, UPT, UR6, 0xd, UPT ;  /* 0x0000000d0600788c */ /* 0x000fc8000bf05270 */
[----:B------:R-:W-:Y:S02]  /*2420*/  USEL UR7, URZ, 0x1, UP0 ;  /* 0x00000001ff077887 */ /* 0x000fe40008000000 */
[----:B------:R-:W-:-:S04]  /*2430*/  USEL UR6, UR6, URZ, UP0 ;  /* 0x000000ff06067287 */ /* 0x000fc80008000000 */
[----:B------:R-:W-:Y:S01]  /*2440*/  ULEA UR5, UR6, UR4, 0x3 ;  /* 0x0000000406057291 */ /* 0x000fe2000f8e18ff */
[----:B------:R-:W-:-:S04]  /*2450*/  LOP3.LUT R2, R15, UR7, RZ, 0x3c, !PT ;  /* 0x000000070f027c12 */ /* 0x000fc8000f8e3cff */
[----:B-1----:R-:W-:-:S04]  /*2460*/  SHF.L.U32 R3, R2, 0x1f, RZ ;  /* 0x0000001f02037819 */ /* 0x002fc800000006ff */
[----:B------:R-:W1:Y:S02]  /*2470*/  SYNCS.PHASECHK.TRANS64.TRYWAIT P0, [UR5], R3 ;  /* 0x00000003ff0075a7 */ /* 0x000e640008001105 */
[----:B-1----:R-:W-:Y:S05]  /*2480*/  @!P0 BRA `(.L_x_38) ;  /* 0x0000004400588947 */ /* 0x002fea0003800000 */
.L_x_112:
        /* <DEDUP_REMOVED lines=9> */
.L_x_114:
        /* <DEDUP_REMOVED lines=9> */
.L_x_116:
        /* <DEDUP_REMOVED lines=9> */
.L_x_118:
        /* <DEDUP_REMOVED lines=9> */
.L_x_120:
        /* <DEDUP_REMOVED lines=9> */
.L_x_122:
        /* <DEDUP_REMOVED lines=9> */
.L_x_124:
        /* <DEDUP_REMOVED lines=9> */
.L_x_126:
        /* <DEDUP_REMOVED lines=9> */
.L_x_128:
        /* <DEDUP_REMOVED lines=9> */
.L_x_130:
        /* <DEDUP_REMOVED lines=9> */
.L_x_132:
[----:B------:R-:W-:-:S04]  /*2a30*/  UIADD3 UR6, UPT, UPT, UR6, 0x1, URZ ;  /* 0x0000000106067890 */ /* 0x000fc8000fffe0ff */
[----:B------:R-:W-:-:S04]  /*2a40*/  UISETP.NE.AND UP0, UPT, UR6, 0xd, UPT ;  /* 0x0000000d0600788c */ /* 0x000fc8000bf05270 */
[----:B------:R-:W-:Y:S02]  /*2a50*/  USEL UR5, URZ, 0x1, UP0 ;  /* 0x00000001ff057887 */ /* 0x000fe40008000000 */
[----:B------:R-:W-:-:S04]  /*2a60*/  USEL UR6, UR6, URZ, UP0 ;  /* 0x000000ff06067287 */ /* 0x000fc80008000000 */
[----:B------:R-:W-:Y:S01]  /*2a70*/  ULEA UR6, UR6, UR4, 0x3 ;  /* 0x0000000406067291 */ /* 0x000fe2000f8e18ff */
[----:B-1----:R-:W-:-:S04]  /*2a80*/  LOP3.LUT R3, R2, UR5, RZ, 0x3c, !PT ;  /* 0x0000000502037c12 */ /* 0x002fc8000f8e3cff */
[----:B------:R-:W-:Y:S01]  /*2a90*/  SHF.L.U32 R3, R3, 0x1f, RZ ;  /* 0x0000001f03037819 */ /* 0x000fe200000006ff */
[----:B----4-:R-:W-:-:S07]  /*2aa0*/  IMAD.U32 R0, RZ, RZ, UR6 ;  /* 0x00000006ff007e24 */ /* 0x010fce000f8e00ff */
.L_x_49:
[----:B-1----:R1:W2:Y:S02]  /*2ab0*/  SYNCS.PHASECHK.TRANS64.TRYWAIT P0, [R0+URZ], R3 ;  /* 0x00000003000075a7 */ /* 0x0022a400080011ff */
[----:B--2---:R-:W-:Y:S05]  /*2ac0*/  @!P0 NANOSLEEP.SYNCS 0x989680 ;  /* 0x009896800000895d */ /* 0x004fea0003900000 */
[----:B------:R-:W2:Y:S02]  /*2ad0*/  @!P0 SYNCS.PHASECHK.TRANS64 P0, [R0+URZ], R3 ;  /* 0x00000003000085a7 */ /* 0x000ea400080010ff */
[----:B--2---:R-:W-:Y:S05]  /*2ae0*/  @P0 EXIT ;  /* 0x000000000000094d */ /* 0x004fea0003800000 */
[----:B------:R-:W-:Y:S05]  /*2af0*/  BRA `(.L_x_49) ;  /* 0xfffffffc00ec7947 */ /* 0x000fea000383ffff */
.L_x_18:
[----:B------:R-:W-:-:S04]  /*2b00*/  UISETP.NE.AND UP1, UPT, UR37, URZ, UPT ;  /* 0x000000ff2500728c */ /* 0x000fc8000bf25270 */
[----:B------:R-:W-:-:S09]  /*2b10*/  UISETP.NE.OR UP1, UPT, UR8, 0x1, UP1 ;  /* 0x000000010800788c */ /* 0x000fd20008f25670 */
[----:B------:R-:W-:Y:S05]  /*2b20*/  BRA.U UP1, `(.L_x_50) ;  /* 0x0000000501487547 */ /* 0x000fea000b800000 */
[----:B------:R-:W-:Y:S01]  /*2b30*/  ISETP.NE.AND P2, PT, R2, RZ, PT ;  /* 0x000000ff0200720c */ /* 0x000fe20003f45270 */
[----:B------:R-:W-:Y:S01]  /*2b40*/  IMAD.MOV.U32 R12, RZ, RZ, 0x1 ;  /* 0x00000001ff0c7424 */ /* 0x000fe200078e00ff */
[----:B------:R-:W-:Y:S02]  /*2b50*/  CS2R R10, SRZ ;  /* 0x00000000000a7805 */ /* 0x000fe4000001ff00 */
[----:B------:R-:W-:Y:S01]  /*2b60*/  CS2R R8, SRZ ;  /* 0x0000000000087805 */ /* 0x000fe2000001ff00 */
[----:B------:R-:W-:Y:S01]  /*2b70*/  UMOV UR4, 0x400 ;  /* 0x0000040000047882 */ /* 0x000fe20000000000 */
[----:B------:R-:W-:Y:S01]  /*2b80*/  UMOV UR6, URZ ;  /* 0x000000ff00067c82 */ /* 0x000fe20008000000 */
[----:B------:R-:W-:-:S12]  /*2b90*/  ULEA UR37, UR37, UR4, 0x18 ;  /* 0x0000000425257291 */ /* 0x000fd8000f8ec0ff */
.L_x_54:
[----:B------:R-:W-:Y:S02]  /*2ba0*/  LEA R0, R8, UR37, 0x3 ;  /* 0x0000002508007c11 */ /* 0x000fe4000f8e18ff */
[----:B------:R-:W-:-:S03]  /*2bb0*/  SHF.L.U32 R5, R9, 0x1f, RZ ;  /* 0x0000001f09057819 */ /* 0x000fc600000006ff */
[----:B------:R-:W-:Y:S01]  /*2bc0*/  VIADD R4, R0, 0x160 ;  /* 0x0000016000047836 */ /* 0x000fe20000000000 */
[----:B------:R-:W1:Y:S02]  /*2bd0*/  SYNCS.PHASECHK.TRANS64.TRYWAIT P0, [R0+URZ+0x150], R5 ;  /* 0x00015005000075a7 */ /* 0x000e6400080011ff */
[----:B-1----:R-:W-:Y:S05]  /*2be0*/  @!P0 BRA `(.L_x_51) ;  /* 0x0000004000888947 */ /* 0x002fea0003800000 */
.L_x_133:
[----:B------:R-:W-:Y:S01]  /*2bf0*/  ULEA UR5, UR6, UR37, 0x3 ;  /* 0x0000002506057291 */ /* 0x000fe2000f8e18ff */
[----:B------:R-:W-:Y:S02]  /*2c00*/  PRMT R4, RZ, 0x654, R4 ;  /* 0x00000654ff047816 */ /* 0x000fe40000000004 */
[----:B-1----:R-:W-:Y:S01]  /*2c10*/  SHF.L.U32 R5, R12, 0x1f, RZ ;  /* 0x0000001f0c057819 */ /* 0x002fe200000006ff */
[----:B------:R-:W-:Y:S01]  /*2c20*/  UIADD3 UR4, UPT, UPT, UR5, 0xf0, URZ ;  /* 0x000000f005047890 */ /* 0x000fe2000fffe0ff */
[----:B------:R1:W-:Y:S05]  /*2c30*/  SYNCS.ARRIVE.TRANS64.RED.A1T0 RZ, [R4+URZ], RZ ;  /* 0x000000ff04ff79a7 */ /* 0x0003ea00081004ff */
[----:B------:R-:W-:Y:S01]  /*2c40*/  IMAD.U32 R7, RZ, RZ, UR4 ;  /* 0x00000004ff077e24 */ /* 0x000fe2000f8e00ff */
[----:B------:R-:W2:Y:S04]  /*2c50*/  SYNCS.PHASECHK.TRANS64.TRYWAIT P0, [UR5+0x100], R5 ;  /* 0x00010005ff0075a7 */ /* 0x000ea80008001105 */
[----:B------:R-:W-:Y:S01]  /*2c60*/  PRMT R6, R2, 0x654, R7 ;  /* 0x0000065402067816 */ /* 0x000fe20000000007 */
[----:B-1----:R-:W-:Y:S01]  /*2c70*/  @!P2 IMAD.MOV.U32 R4, RZ, RZ, 0x10 ;  /* 0x00000010ff04a424 */ /* 0x002fe200078e00ff */
[----:B--2---:R-:W-:Y:S06]  /*2c80*/  @!P0 BRA `(.L_x_52) ;  /* 0x0000004000748947 */ /* 0x004fec0003800000 */
.L_x_135:
[----:B------:R-:W-:Y:S01]  /*2c90*/  ULEA UR4, UR6, UR37, 0x4 ;  /* 0x0000002506047291 */ /* 0x000fe2000f8e20ff */
[----:B------:R-:W-:Y:S01]  /*2ca0*/  SEL R3, R6, R3, !P2 ;  /* 0x0000000306037207 */ /* 0x000fe20005000000 */
[----:B------:R-:W-:Y:S01]  /*2cb0*/  UIADD3 UR5, UPT, UPT, UR5, 0xf0, URZ ;  /* 0x000000f005057890 */ /* 0x000fe2000fffe0ff */
[----:B-1----:R-:W-:Y:S01]  /*2cc0*/  LEA R0, R11, UR37, 0x3 ;  /* 0x000000250b007c11 */ /* 0x002fe2000f8e18ff */
[----:B------:R-:W-:Y:S01]  /*2cd0*/  UIADD3 UR4, UPT, UPT, UR4, 0x180, URZ ;  /* 0x0000018004047890 */ /* 0x000fe2000fffe0ff */
[----:B------:R-:W-:Y:S01]  /*2ce0*/  SHF.L.U32 R5, R10, 0x1f, RZ ;  /* 0x0000001f0a057819 */ /* 0x000fe200000006ff */
[----:B------:R1:W-:Y:S01]  /*2cf0*/  @!P2 SYNCS.ARRIVE.TRANS64.RED RZ, [R3+URZ], R4 ;  /* 0x0000000403ffa9a7 */ /* 0x0003e200080004ff */
[----:B------:R-:W-:Y:S01]  /*2d00*/  UIADD3 UR6, UPT, UPT, UR6, 0x1, URZ ;  /* 0x0000000106067890 */ /* 0x000fe2000fffe0ff */
[----:B------:R-:W-:-:S03]  /*2d10*/  VIADD R8, R8, 0x1 ;  /* 0x0000000108087836 */ /* 0x000fc60000000000 */
[----:B------:R-:W-:Y:S02]  /*2d20*/  UISETP.NE.AND UP0, UPT, UR6, 0x2, UPT ;  /* 0x000000020600788c */ /* 0x000fe4000bf05270 */
[----:B------:R-:W-:Y:S06]  /*2d30*/  UGETNEXTWORKID.BROADCAST [UR4], [UR5] ;  /* 0x00000000040073ca */ /* 0x000fec0008000100 */
[----:B------:R-:W-:Y:S01]  /*2d40*/  USEL UR4, URZ, 0x1, UP0 ;  /* 0x00000001ff047887 */ /* 0x000fe20008000000 */
[----:B------:R-:W-:Y:S01]  /*2d50*/  ISETP.NE.AND P0, PT, R8, 0x2, PT ;  /* 0x000000020800780c */ /* 0x000fe20003f05270 */
[----:B------:R-:W-:Y:S01]  /*2d60*/  USEL UR6, UR6, URZ, UP0 ;  /* 0x000000ff06067287 */ /* 0x000fe20008000000 */
[----:B------:R-:W2:Y:S03]  /*2d70*/  SYNCS.PHASECHK.TRANS64.TRYWAIT P1, [R0+URZ+0xf0], R5 ;  /* 0x0000f005000075a7 */ /* 0x000ea600080211ff */
[----:B------:R-:W-:Y:S01]  /*2d80*/  LOP3.LUT R12, R12, UR4, RZ, 0x3c, !PT ;  /* 0x000000040c0c7c12 */ /* 0x000fe2000f8e3cff */
[----:B-12---:R-:W-:Y:S07]  /*2d90*/  @!P1 BRA `(.L_x_53) ;  /* 0x0000004000489947 */ /* 0x006fee0003800000 */
.L_x_136:
[C---:B------:R-:W-:Y:S01]  /*2da0*/  LEA R4, R11.reuse, UR37, 0x4 ;  /* 0x000000250b047c11 */ /* 0x040fe2000f8e20ff */
[----:B-1----:R-:W-:Y:S01]  /*2db0*/  VIADD R0, R0, 0x100 ;  /* 0x0000010000007836 */ /* 0x002fe20000000000 */
[----:B------:R-:W-:Y:S01]  /*2dc0*/  SEL R8, R8, RZ, P0 ;  /* 0x000000ff08087207 */ /* 0x000fe20000000000 */
[----:B------:R-:W-:-:S03]  /*2dd0*/  VIADD R11, R11, 0x1 ;  /* 0x000000010b0b7836 */ /* 0x000fc60000000000 */
[----:B------:R-:W1:Y:S01]  /*2de0*/  LDS.128 R4, [R4+0x180] ;  /* 0x0001800004047984 */ /* 0x000e620000000c00 */
[----:B------:R-:W-:Y:S02]  /*2df0*/  PRMT R0, RZ, 0x654, R0 ;  /* 0x00000654ff007816 */ /* 0x000fe40000000000 */
[C---:B------:R-:W-:Y:S01]  /*2e00*/  ISETP.NE.AND P1, PT, R11.reuse, 0x2, PT ;  /* 0x000000020b00780c */ /* 0x040fe20003f25270 */
[----:B------:R-:W-:Y:S01]  /*2e10*/  @!PT LDS RZ, [RZ] ;  /* 0x00000000fffff984 */ /* 0x000fe20000000800 */
[----:B------:R-:W-:Y:S01]  /*2e20*/  @!PT LDS RZ, [RZ] ;  /* 0x00000000fffff984 */ /* 0x000fe20000000800 */
[----:B------:R-:W-:Y:S01]  /*2e30*/  @!PT LDS RZ, [RZ] ;  /* 0x00000000fffff984 */ /* 0x000fe20000000800 */
[----:B------:R-:W-:Y:S01]  /*2e40*/  @!PT LDS RZ, [RZ] ;  /* 0x00000000fffff984 */ /* 0x000fe20000000800 */
[----:B------:R2:W-:Y:S06]  /*2e50*/  MEMBAR.ALL.CTA ;  /* 0x0000000000007992 */ /* 0x0005ec0000008000 */
[----:B--2---:R-:W2:Y:S01]  /*2e60*/  FENCE.VIEW.ASYNC.S ;  /* 0x00000000000073c6 */ /* 0x004ea20000000000 */
[----:B------:R-:W-:Y:S01]  /*2e70*/  SEL R11, R11, RZ, P1 ;  /* 0x000000ff0b0b7207 */ /* 0x000fe20000800000 */
[----:B--2---:R2:W-:Y:S01]  /*2e80*/  SYNCS.ARRIVE.TRANS64.RED.A1T0 RZ, [R0+URZ], RZ ;  /* 0x000000ff00ff79a7 */ /* 0x0045e200081004ff */
[----:B-1----:R-:W-:-:S02]  /*2e90*/  LOP3.LUT P3, RZ, R6, 0x1, RZ, 0xc0, !PT ;  /* 0x0000000106ff7812 */ /* 0x002fc4000786c0ff */
[----:B------:R-:W-:-:S04]  /*2ea0*/  SEL R5, RZ, 0x1, P1 ;  /* 0x00000001ff057807 */ /* 0x000fc80000800000 */
[----:B------:R-:W-:Y:S02]  /*2eb0*/  LOP3.LUT R10, R10, R5, RZ, 0x3c, !PT ;  /* 0x000000050a0a7212 */ /* 0x000fe400078e3cff */
[----:B--2---:R-:W-:-:S04]  /*2ec0*/  SEL R0, RZ, 0x1, P0 ;  /* 0x00000001ff007807 */ /* 0x004fc80000000000 */
[----:B------:R-:W-:Y:S01]  /*2ed0*/  LOP3.LUT R9, R9, R0, RZ, 0x3c, !PT ;  /* 0x0000000009097212 */ /* 0x000fe200078e3cff */
[----:B------:R-:W-:Y:S06]  /*2ee0*/  @P3 BRA `(.L_x_54) ;  /* 0xfffffffc002c3947 */ /* 0x000fec000383ffff */
[----:B------:R-:W-:Y:S01]  /*2ef0*/  ULEA UR5, UR6, UR37, 0x3 ;  /* 0x0000002506057291 */ /* 0x000fe2000f8e18ff */
[----:B------:R-:W-:-:S08]  /*2f00*/  SHF.L.U32 R3, R12, 0x1f, RZ ;  /* 0x0000001f0c037819 */ /* 0x000fd000000006ff */
[----:B------:R-:W1:Y:S02]  /*2f10*/  SYNCS.PHASECHK.TRANS64 P0, [UR5+0x100], R3 ;  /* 0x00010003ff0075a7 */ /* 0x000e640008001005 */
[----:B-1----:R-:W-:Y:S05]  /*2f20*/  @P0 BRA `(.L_x_55) ;  /* 0x0000000000080947 */ /* 0x002fea0003800000 */
[----:B------:R-:W1:Y:S02]  /*2f30*/  SYNCS.PHASECHK.TRANS64.TRYWAIT P0, [UR5+0x100], R3 ;  /* 0x00010003ff0075a7 */ /* 0x000e640008001105 */
[----:B-1----:R-:W-:Y:S05]  /*2f40*/  @!P0 BRA `(.L_x_56) ;  /* 0x0000003c00f08947 */ /* 0x002fea0003800000 */
.L_x_55:
[----:B------:R-:W-:-:S04]  /*2f50*/  UIADD3 UR4, UPT, UPT, UR6, 0x1, URZ ;  /* 0x0000000106047890 */ /* 0x000fc8000fffe0ff */
[----:B------:R-:W-:-:S04]  /*2f60*/  UISETP.NE.AND UP0, UPT, UR4, 0x2, UPT ;  /* 0x000000020400788c */ /* 0x000fc8000bf05270 */
[----:B------:R-:W-:Y:S02]  /*2f70*/  USEL UR7, URZ, 0x1, UP0 ;  /* 0x00000001ff077887 */ /* 0x000fe40008000000 */
[----:B------:R-:W-:-:S04]  /*2f80*/  USEL UR4, UR4, URZ, UP0 ;  /* 0x000000ff04047287 */ /* 0x000fc80008000000 */
[----:B------:R-:W-:Y:S01]  /*2f90*/  ULEA UR4, UR4, UR37, 0x3 ;  /* 0x0000002504047291 */ /* 0x000fe2000f8e18ff */
[----:B-1----:R-:W-:-:S04]  /*2fa0*/  LOP3.LUT R3, R12, UR7, RZ, 0x3c, !PT ;  /* 0x000000070c037c12 */ /* 0x002fc8000f8e3cff */
[----:B------:R-:W-:-:S04]  /*2fb0*/  SHF.L.U32 R0, R3, 0x1f, RZ ;  /* 0x0000001f03007819 */ /* 0x000fc800000006ff */
[----:B------:R-:W1:Y:S02]  /*2fc0*/  SYNCS.PHASECHK.TRANS64 P0, [UR4+0x100], R0 ;  /* 0x00010000ff0075a7 */ /* 0x000e640008001004 */
[----:B-1----:R-:W-:Y:S05]  /*2fd0*/  @P0 EXIT ;  /* 0x000000000000094d */ /* 0x002fea0003800000 */
[----:B------:R-:W-:Y:S02]  /*2fe0*/  SHF.L.U32 R3, R3, 0x1f, RZ ;  /* 0x0000001f03037819 */ /* 0x000fe400000006ff */
[----:B------:R-:W-:-:S07]  /*2ff0*/  MOV R0, UR4 ;  /* 0x0000000400007c02 */ /* 0x000fce0008000f00 */
.L_x_57:
[----:B-1----:R1:W2:Y:S02]  /*3000*/  SYNCS.PHASECHK.TRANS64.TRYWAIT P0, [R0+URZ+0x100], R3 ;  /* 0x00010003000075a7 */ /* 0x0022a400080011ff */
[----:B--2---:R-:W-:Y:S05]  /*3010*/  @!P0 NANOSLEEP.SYNCS 0x989680 ;  /* 0x009896800000895d */ /* 0x004fea0003900000 */
[----:B------:R-:W2:Y:S02]  /*3020*/  @!P0 SYNCS.PHASECHK.TRANS64 P0, [R0+URZ+0x100], R3 ;  /* 0x00010003000085a7 */ /* 0x000ea400080010ff */
[----:B--2---:R-:W-:Y:S05]  /*3030*/  @P0 EXIT ;  /* 0x000000000000094d */ /* 0x004fea0003800000 */
[----:B------:R-:W-:Y:S05]  /*3040*/  BRA `(.L_x_57) ;  /* 0xfffffffc00ec7947 */ /* 0x000fea000383ffff */
.L_x_50:
[----:B------:R-:W-:-:S09]  /*3050*/  UISETP.NE.AND UP1, UPT, UR8, URZ, UPT ;  /* 0x000000ff0800728c */ /* 0x000fd2000bf25270 */
[----:B------:R-:W-:Y:S05]  /*3060*/  BRA.U UP1, `(.L_x_58) ;  /* 0x0000000d01cc7547 */ /* 0x000fea000b800000 */
[----:B------:R-:W-:Y:S01]  /*3070*/  UMOV UR4, 0x40 ;  /* 0x0000004000047882 */ /* 0x000fe20000000000 */
[----:B------:R-:W-:Y:S01]  /*3080*/  NOP ;  /* 0x0000000000007918 */ /* 0x000fe20000000000 */
[----:B------:R-:W-:Y:S01]  /*3090*/  ULEA UR4, UR37, UR4, 0x18 ;  /* 0x0000000425047291 */ /* 0x000fe2000f8ec0ff */
[----:B------:R-:W-:Y:S02]  /*30a0*/  UMOV UR5, 0x400 ;  /* 0x0000040000057882 */ /* 0x000fe40000000000 */
[----:B------:R-:W-:-:S06]  /*30b0*/  ULEA UR37, UR37, UR5, 0x18 ;  /* 0x0000000525257291 */ /* 0x000fcc000f8ec0ff */
[----:B------:R-:W1:Y:S02]  /*30c0*/  LDS.U8 R0, [UR4+0x1c] ;  /* 0x00001c04ff007984 */ /* 0x000e640008000000 */
[----:B-1----:R-:W-:-:S13]  /*30d0*/  ISETP.NE.AND P0, PT, R0, RZ, PT ;  /* 0x000000ff0000720c */ /* 0x002fda0003f05270 */
[----:B------:R-:W-:Y:S05]  /*30e0*/  @P0 BRA `(.L_x_59) ;  /* 0x0000000000580947 */ /* 0x000fea0003800000 */
[----:B------:R-:W-:-:S13]  /*30f0*/  ELECT P0, URZ, PT ;  /* 0x0000000000ff782f */ /* 0x000fda0003800000 */
[----:B------:R-:W-:Y:S05]  /*3100*/  @!P0 BRA `(.L_x_60) ;  /* 0x0000000000608947 */ /* 0x000fea0003800000 */
[----:B------:R-:W-:Y:S01]  /*3110*/  UMOV UR5, 0x10 ;  /* 0x0000001000057882 */ /* 0x000fe20000000000 */
[----:B------:R-:W-:Y:S01]  /*3120*/  HFMA2 R0, -RZ, RZ, 0, 5.9604644775390625e-08 ;  /* 0x00000001ff007431 */ /* 0x000fe200000001ff */
[----:B------:R-:W-:-:S03]  /*3130*/  MOV R2, 0xffff ;  /* 0x0000ffff00027802 */ /* 0x000fc60000000f00 */
[----:B------:R-:W-:Y:S04]  /*3140*/  DEPBAR.LE SB1, 0x36 ;  /* 0x00009d800000791a */ /* 0x000fe80000000000 */
[----:B------:R-:W1:Y:S02]  /*3150*/  UTCATOMSWS.FIND_AND_SET.ALIGN UP0, UR5, UR5 ;  /* 0x00000005000575e3 */ /* 0x000e640008000800 */
[----:B-1----:R-:W-:Y:S01]  /*3160*/  MOV R3, UR5 ;  /* 0x0000000500037c02 */ /* 0x002fe20008000f00 */
[----:B------:R-:W-:Y:S06]  /*3170*/  BRA.U UP0, `(.L_x_61) ;  /* 0x0000000100187547 */ /* 0x000fec000b800000 */
.L_x_62:
[----:B------:R-:W-:Y:S05]  /*3180*/  NANOSLEEP 0x64 ;  /* 0x000000640000795d */ /* 0x000fea0003800000 */
[----:B------:R-:W-:-:S05]  /*3190*/  UMOV UR5, 0x10 ;  /* 0x0000001000057882 */ /* 0x000fca0000000000 */
[----:B------:R-:W-:Y:S04]  /*31a0*/  DEPBAR.LE SB1, 0x36 ;  /* 0x00009d800000791a */ /* 0x000fe80000000000 */
[----:B------:R-:W1:Y:S02]  /*31b0*/  UTCATOMSWS.FIND_AND_SET.ALIGN UP0, UR5, UR5 ;  /* 0x00000005000575e3 */ /* 0x000e640008000800 */
[----:B-1----:R-:W-:Y:S01]  /*31c0*/  MOV R3, UR5 ;  /* 0x0000000500037c02 */ /* 0x002fe20008000f00 */
[----:B------:R-:W-:Y:S05]  /*31d0*/  BRA.U !UP0, `(.L_x_62) ;  /* 0xfffffffd08e87547 */ /* 0x000fea000b83ffff */
.L_x_61:
[-C--:B------:R-:W-:Y:S02]  /*31e0*/  SHF.L.U32 R2, R2, R3.reuse, RZ ;  /* 0x0000000302027219 */ /* 0x080fe400000006ff */
[----:B------:R-:W-:Y:S01]  /*31f0*/  SHF.L.U32 R0, R0, R3, RZ ;  /* 0x0000000300007219 */ /* 0x000fe200000006ff */
[----:B------:R-:W-:Y:S02]  /*3200*/  IMAD.SHL.U32 R3, R3, 0x20, RZ ;  /* 0x0000002003037824 */ /* 0x000fe400078e00ff */
[----:B------:R1:W-:Y:S04]  /*3210*/  ATOMS.OR RZ, [UR4+0x14], R2 ;  /* 0x00001402ffff798c */ /* 0x0003e8000b000004 */
[----:B------:R1:W-:Y:S04]  /*3220*/  ATOMS.OR RZ, [UR4+0x18], R0 ;  /* 0x00001800ffff798c */ /* 0x0003e8000b000004 */
[----:B------:R1:W-:Y:S01]  /*3230*/  STS [UR37+0x1a0], R3 ;  /* 0x0001a003ff007988 */ /* 0x0003e20008000825 */
[----:B------:R-:W-:Y:S05]  /*3240*/  BRA `(.L_x_60) ;  /* 0x0000000000107947 */ /* 0x000fea0003800000 */
.L_x_59:
[----:B------:R-:W-:Y:S02]  /*3250*/  MOV R0, 0xffffffff ;  /* 0xffffffff00007802 */ /* 0x000fe40000000f00 */
[----:B------:R-:W-:-:S03]  /*3260*/  MOV R2, 0x3290 ;  /* 0x0000329000027802 */ /* 0x000fc60000000f00 */
[----:B------:R1:W-:Y:S04]  /*3270*/  STS [UR37+0x1a0], R0 ;  /* 0x0001a000ff007988 */ /* 0x0003e80008000825 */
[----:B-1-3-5:R-:W-:Y:S05]  /*3280*/  CALL.REL.NOINC `($__internal_1_$__cuda_sm10x_tcgen05_guardrail_trap_phase_invalid_during_alloc) ;  /* 0x00000040006c7944 */ /* 0x02afea0003c00000 */
.L_x_60:
[----:B------:R-:W-:Y:S05]  /*3290*/  WARPSYNC.ALL ;  /* 0x0000000000007948 */ /* 0x000fea0003800000 */
[----:B------:R-:W2:Y:S01]  /*32a0*/  S2UR UR5, SR_CgaCtaId ;  /* 0x00000000000579c3 */ /* 0x000ea20000008800 */
[----:B------:R-:W-:Y:S01]  /*32b0*/  UMOV UR4, 0x400 ;  /* 0x0000040000047882 */ /* 0x000fe20000000000 */
[----:B------:R-:W-:-:S06]  /*32c0*/  NOP ;  /* 0x0000000000007918 */ /* 0x000fcc0000000000 */
[----:B------:R-:W-:Y:S06]  /*32d0*/  BAR.ARV 0x6, 0xa0 ;  /* 0x0182800000007b1d */ /* 0x000fec0000002000 */
[----:B------:R-:W4:Y:S01]  /*32e0*/  LDCU UR7, c[0x0][0x38c] ;  /* 0x00007180ff0777ac */ /* 0x000f220008000800 */
[----:B------:R-:W-:Y:S01]  /*32f0*/  IMAD.MOV.U32 R11, RZ, RZ, 0x1 ;  /* 0x00000001ff0b7424 */ /* 0x000fe200078e00ff */
[----:B------:R-:W-:Y:S01]  /*3300*/  CS2R R8, SRZ ;  /* 0x0000000000087805 */ /* 0x000fe2000001ff00 */
[----:B------:R-:W-:Y:S01]  /*3310*/  IMAD.MOV.U32 R10, RZ, RZ, RZ ;  /* 0x000000ffff0a7224 */ /* 0x000fe200078e00ff */
[----:B------:R-:W3:Y:S01]  /*3320*/  LDCU UR6, c[0x0][0x38c] ;  /* 0x00007180ff0677ac */ /* 0x000ee20008000800 */
[----:B------:R-:W-:Y:S01]  /*3330*/  UMOV UR15, URZ ;  /* 0x000000ff000f7c82 */ /* 0x000fe20008000000 */
[----:B------:R-:W-:Y:S01]  /*3340*/  UMOV UR14, URZ ;  /* 0x000000ff000e7c82 */ /* 0x000fe20008000000 */
[----:B--2---:R-:W-:Y:S01]  /*3350*/  ULEA UR5, UR5, UR4, 0x18 ;  /* 0x0000000405057291 */ /* 0x004fe2000f8ec0ff */
[----:B------:R-:W-:Y:S01]  /*3360*/  UMOV UR24, 0x0 ;  /* 0x0000000000187882 */ /* 0x000fe20000000000 */
[----:B------:R-:W-:-:S02]  /*3370*/  UMOV UR25, 0x41004a0 ;  /* 0x041004a000197882 */ /* 0x000fc40000000000 */
[----:B------:R-:W-:Y:S02]  /*3380*/  UIADD3 UR10, UPT, UPT, UR5, 0x2400, URZ ;  /* 0x00002400050a7890 */ /* 0x000fe4000fffe0ff */
[----:B------:R-:W-:Y:S02]  /*3390*/  UIADD3 UR11, UPT, UPT, UR5, 0x1c400, URZ ;  /* 0x0001c400050b7890 */ /* 0x000fe4000fffe0ff */
[----:B----4-:R-:W-:Y:S01]  /*33a0*/  UIADD3 UR7, UPT, UPT, UR7, 0x7f, URZ ;  /* 0x0000007f07077890 */ /* 0x010fe2000fffe0ff */
[----:B-1----:R-:W1:Y:S01]  /*33b0*/  LDS R0, [UR5+0x1a0] ;  /* 0x0001a005ff007984 */ /* 0x002e620008000800 */
[----:B------:R-:W-:Y:S02]  /*33c0*/  USHF.R.U32.HI UR10, URZ, 0x4, UR10 ;  /* 0x00000004ff0a7899 */ /* 0x000fe4000801160a */
[----:B------:R-:W-:Y:S02]  /*33d0*/  USHF.R.S32.HI UR4, URZ, 0x1f, UR7 ;  /* 0x0000001fff047899 */ /* 0x000fe40008011407 */
[----:B------:R-:W-:-:S02]  /*33e0*/  USHF.R.U32.HI UR11, URZ, 0x4, UR11 ;  /* 0x00000004ff0b7899 */ /* 0x000fc4000801160b */
[----:B------:R-:W-:Y:S02]  /*33f0*/  ULEA.HI UR4, UR4, UR7, URZ, 0x7 ;  /* 0x0000000704047291 */ /* 0x000fe4000f8f38ff */
[----:B------:R-:W-:Y:S02]  /*3400*/  ULOP3.LUT UR10, UR10, 0x3fff, URZ, 0xc0, !UPT ;  /* 0x00003fff0a0a7892 */ /* 0x000fe4000f8ec0ff */
[----:B------:R-:W-:Y:S02]  /*3410*/  USHF.R.S32.HI UR4, URZ, 0x7, UR4 ;  /* 0x00000007ff047899 */ /* 0x000fe40008011404 */
[----:B------:R-:W-:Y:S02]  /*3420*/  ULOP3.LUT UR11, UR11, 0x3fff, URZ, 0xc0, !UPT ;  /* 0x00003fff0b0b7892 */ /* 0x000fe4000f8ec0ff */
[----:B------:R-:W-:Y:S01]  /*3430*/  UISETP.LT.AND UP0, UPT, UR4, 0x1, UPT ;  /* 0x000000010400788c */ /* 0x000fe2000bf01270 */
[----:B------:R-:W-:Y:S01]  /*3440*/  UMOV UR22, 0x0 ;  /* 0x0000000000167882 */ /* 0x000fe20000000000 */
[----:B------:R-:W-:-:S02]  /*3450*/  UMOV UR23, 0x41004a0 ;  /* 0x041004a000177882 */ /* 0x000fc40000000000 */
[----:B------:R-:W-:Y:S02]  /*3460*/  USEL UR9, UR4, 0x1, !UP0 ;  /* 0x0000000104097887 */ /* 0x000fe4000c000000 */
[----:B------:R-:W-:Y:S02]  /*3470*/  ULOP3.LUT UR10, UR10, 0x10000, URZ, 0xfc, !UPT ;  /* 0x000100000a0a7892 */ /* 0x000fe4000f8efcff */
[----:B------:R-:W-:Y:S02]  /*3480*/  ULOP3.LUT UR11, UR11, 0x10000, URZ, 0xfc, !UPT ;  /* 0x000100000b0b7892 */ /* 0x000fe4000f8efcff */
[----:B------:R-:W-:Y:S02]  /*3490*/  UIADD3 UR9, UPT, UPT, -UR9, URZ, URZ ;  /* 0x000000ff09097290 */ /* 0x000fe4000fffe1ff */
[----:B---3--:R-:W-:Y:S01]  /*34a0*/  UISETP.GE.AND UP3, UPT, UR6, 0x1, UPT ;  /* 0x000000010600788c */ /* 0x008fe2000bf66270 */
[----:B------:R-:W-:Y:S01]  /*34b0*/  UMOV UR20, 0x0 ;  /* 0x0000000000147882 */ /* 0x000fe20000000000 */
[----:B------:R-:W-:Y:S01]  /*34c0*/  UMOV UR21, 0x41004a0 ;  /* 0x041004a000157882 */ /* 0x000fe20000000000 */
[----:B------:R-:W-:Y:S01]  /*34d0*/  UMOV UR18, 0x0 ;  /* 0x0000000000127882 */ /* 0x000fe20000000000 */
[----:B------:R-:W-:Y:S01]  /*34e0*/  UMOV UR19, 0x41004a0 ;  /* 0x041004a000137882 */ /* 0x000fe20000000000 */
[----:B-1----:R-:W-:-:S15]  /*34f0*/  R2UR UR16, R0 ;  /* 0x00000000001072ca */ /* 0x002fde00000e0000 */
.L_x_69:
[----:B------:R-:W-:Y:S02]  /*3500*/  LEA R0, R10, UR5, 0x3 ;  /* 0x000000050a007c11 */ /* 0x000fe4000f8e18ff */
[----:B------:R-:W-:Y:S02]  /*3510*/  SHF.L.U32 R5, R9, 0x1f, RZ ;  /* 0x0000001f09057819 */ /* 0x000fe400000006ff */
[----:B------:R-:W-:Y:S01]  /*3520*/  PLOP3.LUT P0, PT, PT, PT, UP3, 0x80, 0x8 ;  /* 0x000000000008781c */ /* 0x000fe20003f0f038 */
[----:B------:R-:W-:Y:S01]  /*3530*/  VIADD R3, R0, 0x100 ;  /* 0x0000010000037836 */ /* 0x000fe20000000000 */
[----:B-1----:R-:W1:Y:S02]  /*3540*/  SYNCS.PHASECHK.TRANS64.TRYWAIT P1, [R0+URZ+0xf0], R5 ;  /* 0x0000f005000075a7 */ /* 0x002e6400080211ff */
[----:B-1-3--:R-:W-:Y:S09]  /*3550*/  @!P1 BRA `(.L_x_63) ;  /* 0x0000003800849947 */ /* 0x00aff20003800000 */
.L_x_138:
[----:B------:R-:W-:Y:S01]  /*3560*/  LEA R4, R10, UR5, 0x4 ;  /* 0x000000050a047c11 */ /* 0x000fe2000f8e20ff */
[----:B------:R-:W-:Y:S01]  /*3570*/  @UP3 ULEA UR6, UR14, UR5, 0x3 ;  /* 0x000000050e063291 */ /* 0x000fe2000f8e18ff */
[----:B------:R-:W-:Y:S01]  /*3580*/  PLOP3.LUT P2, PT, PT, PT, PT, 0x80, 0x8 ;  /* 0x000000000008781c */ /* 0x000fe20003f4f070 */
[----:B------:R-:W-:Y:S01]  /*3590*/  ULEA UR7, UR15, UR5, 0x3 ;  /* 0x000000050f077291 */ /* 0x000fe2000f8e18ff */
[----:B------:R-:W-:Y:S02]  /*35a0*/  PRMT R3, RZ, 0x654, R3 ;  /* 0x00000654ff037816 */ /* 0x000fe40000000003 */
[----:B-1----:R-:W1:Y:S01]  /*35b0*/  LDS.128 R4, [R4+0x180] ;  /* 0x0001800004047984 */ /* 0x002e620000000c00 */
[----:B------:R-:W-:Y:S02]  /*35c0*/  @P0 SHF.L.U32 R2, R8, 0x1f, RZ ;  /* 0x0000001f08020819 */ /* 0x000fe400000006ff */
[----:B------:R-:W-:Y:S01]  /*35d0*/  SHF.L.U32 R0, R11, 0x1f, RZ ;  /* 0x0000001f0b007819 */ /* 0x000fe200000006ff */
[----:B------:R-:W-:Y:S01]  /*35e0*/  @!PT LDS RZ, [RZ] ;  /* 0x00000000fffff984 */ /* 0x000fe20000000800 */
[----:B------:R-:W-:Y:S01]  /*35f0*/  @!PT LDS RZ, [RZ] ;  /* 0x00000000fffff984 */ /* 0x000fe20000000800 */
[----:B------:R-:W-:Y:S01]  /*3600*/  @!PT LDS RZ, [RZ] ;  /* 0x00000000fffff984 */ /* 0x000fe20000000800 */
[----:B------:R-:W-:Y:S01]  /*3610*/  @!PT LDS RZ, [RZ] ;  /* 0x00000000fffff984 */ /* 0x000fe20000000800 */
[----:B------:R2:W-:Y:S06]  /*3620*/  MEMBAR.ALL.CTA ;  /* 0x0000000000007992 */ /* 0x0005ec0000008000 */
[----:B--2---:R-:W2:Y:S02]  /*3630*/  FENCE.VIEW.ASYNC.S ;  /* 0x00000000000073c6 */ /* 0x004ea40000000000 */
[----:B--2---:R2:W-:Y:S01]  /*3640*/  SYNCS.ARRIVE.TRANS64.RED.A1T0 RZ, [R3+URZ], RZ ;  /* 0x000000ff03ff79a7 */ /* 0x0045e200081004ff */
[----:B------:R2:W3:Y:S01]  /*3650*/  @P0 SYNCS.PHASECHK.TRANS64.TRYWAIT P2, [UR6], R2 ;  /* 0x00000002ff0005a7 */ /* 0x0004e20008041106 */
[----:B------:R-:W-:Y:S01]  /*3660*/  ULEA.HI UR6, UR15, UR15, URZ, 0x1 ;  /* 0x0000000f0f067291 */ /* 0x000fe2000f8f08ff */
[----:B-1----:R-:W-:-:S03]  /*3670*/  LOP3.LUT P1, RZ, R6, 0x1, RZ, 0xc0, !PT ;  /* 0x0000000106ff7812 */ /* 0x002fc6000782c0ff */
[----:B------:R-:W-:Y:S02]  /*3680*/  USHF.L.U32 UR8, UR6, 0x5, URZ ;  /* 0x0000000506087899 */ /* 0x000fe400080006ff */
[----:B------:R-:W-:Y:S02]  /*3690*/  ULOP3.LUT UR6, UR6, 0xffe, URZ, 0xc0, !UPT ;  /* 0x00000ffe06067892 */ /* 0x000fe4000f8ec0ff */
[----:B------:R-:W-:Y:S02]  /*36a0*/  ULOP3.LUT UR8, UR8, 0xffffffc0, URZ, 0xc0, !UPT ;  /* 0xffffffc008087892 */ /* 0x000fe4000f8ec0ff */
[----:B------:R-:W-:Y:S02]  /*36b0*/  UIADD3 UR6, UPT, UPT, -UR6, UR15, URZ ;  /* 0x0000000f06067290 */ /* 0x000fe4000fffe1ff */
[----:B------:R-:W-:Y:S01]  /*36c0*/  UIADD3 UR8, UPT, UPT, UR16, UR8, URZ ;  /* 0x0000000810087290 */ /* 0x000fe2000fffe0ff */
[----:B------:R-:W1:Y:S03]  /*36d0*/  SYNCS.PHASECHK.TRANS64.TRYWAIT P0, [UR7+0x130], R0 ;  /* 0x00013000ff0075a7 */ /* 0x000e660008001107 */
[----:B------:R-:W-:Y:S01]  /*36e0*/  ULEA UR8, UR6, UR8, 0x14 ;  /* 0x0000000806087291 */ /* 0x000fe2000f8ea0ff */
[----:B-123--:R-:W-:Y:S11]  /*36f0*/  @!P0 BRA `(.L_x_64) ;  /* 0x0000003800308947 */ /* 0x00eff60003800000 */
.L_x_140:
[----:B------:R-:W-:Y:S01]  /*3700*/  IADD3 R10, PT, PT, R10, 0x1, RZ ;  /* 0x000000010a0a7810 */ /* 0x000fe20007ffe0ff */
[----:B------:R-:W-:Y:S06]  /*3710*/  BRA.U !UP3, `(.L_x_65) ;  /* 0x000000010bc07547 */ /* 0x000fec000b800000 */
[----:B------:R-:W-:Y:S01]  /*3720*/  UPLOP3.LUT UP4, UPT, UPT, UPT, UPT, 0x40, 0x4 ;  /* 0x000000000004789c */ /* 0x000fe20003f8e870 */
[----:B------:R-:W-:Y:S01]  /*3730*/  UMOV UR13, UR9 ;  /* 0x00000009000d7c82 */ /* 0x000fe20008000000 */
[----:B------:R-:W-:Y:S01]  /*3740*/  UMOV UR12, UR4 ;  /* 0x00000004000c7c82 */ /* 0x000fe20008000000 */
[----:B------:R-:W-:-:S08]  /*3750*/  UMOV UR17, UR14 ;  /* 0x0000000e00117c82 */ /* 0x000fd00008000000 */
.L_x_68:
[----:B------:R-:W-:Y:S02]  /*3760*/  UIADD3 UR13, UPT, UPT, UR13, 0x1, URZ ;  /* 0x000000010d0d7890 */ /* 0x000fe4000fffe0ff */
[----:B--2---:R-:W-:Y:S02]  /*3770*/  ULEA UR6, UR17, UR5, 0x3 ;  /* 0x0000000511067291 */ /* 0x004fe4000f8e18ff */
[----:B------:R-:W-:Y:S01]  /*3780*/  UISETP.NE.AND UP0, UPT, UR13, URZ, UPT ;  /* 0x000000ff0d00728c */ /* 0x000fe2000bf05270 */
[----:B---3--:R-:W-:Y:S10]  /*3790*/  @P2 BRA `(.L_x_66) ;  /* 0x00000000000c2947 */ /* 0x008ff40003800000 */
[----:B-1----:R-:W-:Y:S04]  /*37a0*/  SHF.L.U32 R3, R8, 0x1f, RZ ;  /* 0x0000001f08037819 */ /* 0x002fe800000006ff */
[----:B------:R-:W1:Y:S02]  /*37b0*/  SYNCS.PHASECHK.TRANS64.TRYWAIT P0, [UR6], R3 ;  /* 0x00000003ff0075a7 */ /* 0x000e640008001106 */
[----:B-1----:R-:W-:Y:S05]  /*37c0*/  @!P0 BRA `(.L_x_67) ;  /* 0x0000003800148947 */ /* 0x002fea0003800000 */
.L_x_66:
[----:B------:R-:W-:Y:S01]  /*37d0*/  UISETP.NE.AND UP1, UPT, UR12, 0x1, UPT ;  /* 0x000000010c00788c */ /* 0x000fe2000bf25270 */
[----:B------:R-:W-:Y:S01]  /*37e0*/  PLOP3.LUT P2, PT, PT, PT, PT, 0x80, 0x8 ;  /* 0x000000000008781c */ /* 0x000fe20003f4f070 */
[----:B------:R-:W-:Y:S02]  /*37f0*/  UIADD3 UR14, UPT, UPT, UR17, 0x1, URZ ;  /* 0x00000001110e7890 */ /* 0x000fe4000fffe0ff */
[----:B------:R-:W-:Y:S02]  /*3800*/  ULEA UR28, UR17, UR11, 0x9 ;  /* 0x0000000b111c7291 */ /* 0x000fe4000f8e48ff */
[----:B------:R-:W-:Y:S01]  /*3810*/  UISETP.NE.AND UP2, UPT, UR14, 0xd, UPT ;  /* 0x0000000d0e00788c */ /* 0x000fe2000bf45270 */
[----:B------:R-:W-:Y:S01]  /*3820*/  PLOP3.LUT P0, PT, PT, PT, UP1, 0x80, 0x8 ;  /* 0x000000000008781c */ /* 0x000fe20003f0f018 */
[----:B------:R-:W-:Y:S02]  /*3830*/  UIADD3 UR40, UPT, UPT, UR28, 0x2, URZ ;  /* 0x000000021c287890 */ /* 0x000fe4000fffe0ff */
[----:B------:R-:W-:Y:S02]  /*3840*/  USEL UR27, URZ, 0x1, UP2 ;  /* 0x00000001ff1b7887 */ /* 0x000fe40009000000 */
[----:B------:R-:W-:Y:S02]  /*3850*/  USEL UR14, UR14, URZ, UP2 ;  /* 0x000000ff0e0e7287 */ /* 0x000fe40009000000 */
[----:B------:R-:W-:Y:S02]  /*3860*/  UIADD3 UR36, UPT, UPT, UR28, 0x4, URZ ;  /* 0x000000041c247890 */ /* 0x000fe4000fffe0ff */
[----:B------:R-:W-:Y:S01]  /*3870*/  @UP1 ULEA UR26, UR14, UR5, 0x3 ;  /* 0x000000050e1a1291 */ /* 0x000fe2000f8e18ff */
[----:B------:R-:W-:Y:S01]  /*3880*/  LOP3.LUT R8, R8, UR27, RZ, 0x3c, !PT ;  /* 0x0000001b08087c12 */ /* 0x000fe2000f8e3cff */
[----:B------:R-:W-:Y:S02]  /*3890*/  UIADD3 UR32, UPT, UPT, UR28, 0x6, URZ ;  /* 0x000000061c207890 */ /* 0x000fe4000fffe0ff */
[----:B------:R-:W-:Y:S01]  /*38a0*/  UIADD3 UR6, UPT, UPT, UR6, 0x68, URZ ;  /* 0x0000006806067890 */ /* 0x000fe2000fffe0ff */
[----:B-1----:R-:W-:Y:S01]  /*38b0*/  @P0 SHF.L.U32 R0, R8, 0x1f, RZ ;  /* 0x0000001f08000819 */ /* 0x002fe200000006ff */
[----:B------:R-:W-:Y:S01]  /*38c0*/  UIADD3 UR12, UPT, UPT, UR12, -0x1, URZ ;  /* 0xffffffff0c0c7890 */ /* 0x000fe2000fffe0ff */
[----:B------:R-:W-:Y:S02]  /*38d0*/  UMOV UR29, 0x40004040 ;  /* 0x40004040001d7882 */ /* 0x000fe40000000000 */
[----:B------:R2:W3:Y:S01]  /*38e0*/  @P0 SYNCS.PHASECHK.TRANS64.TRYWAIT P2, [UR26], R0 ;  /* 0x00000000ff0005a7 */ /* 0x0004e2000804111a */
[----:B------:R-:W-:Y:S01]  /*38f0*/  ULEA UR26, UR17, UR10, 0x9 ;  /* 0x0000000a111a7291 */ /* 0x000fe2000f8e48ff */
[----:B------:R-:W-:Y:S01]  /*3900*/  UMOV UR27, 0x40004040 ;  /* 0x40004040001b7882 */ /* 0x000fe20000000000 */
[----:B------:R-:W-:Y:S02]  /*3910*/  UMOV UR41, 0x40004040 ;  /* 0x4000404000297882 */ /* 0x000fe40000000000 */
[----:B------:R-:W-:Y:S02]  /*3920*/  UIADD3 UR38, UPT, UPT, UR26, 0x2, URZ ;  /* 0x000000021a267890 */ /* 0x000fe4000fffe0ff */
[----:B------:R-:W-:Y:S02]  /*3930*/  UIADD3 UR34, UPT, UPT, UR26, 0x4, URZ ;  /* 0x000000041a227890 */ /* 0x000fe4000fffe0ff */
[----:B------:R-:W-:Y:S01]  /*3940*/  UIADD3 UR30, UPT, UPT, UR26, 0x6, URZ ;  /* 0x000000061a1e7890 */ /* 0x000fe2000fffe0ff */
[----:B------:R2:W-:Y:S01]  /*3950*/  UTCIMMA gdesc[UR26], gdesc[UR28], tmem[UR8], tmem[UR24], idesc[UR25], UP4 ;  /* 0x00ff181c1a0075ea */ /* 0x0005e2000a000108 */
[----:B------:R-:W-:Y:S01]  /*3960*/  UPLOP3.LUT UP4, UPT, UPT, UPT, UPT, 0x80, 0x8 ;  /* 0x000000000008789c */ /* 0x000fe20003f8f070 */
[----:B------:R-:W-:Y:S01]  /*3970*/  UMOV UR39, 0x40004040 ;  /* 0x4000404000277882 */ /* 0x000fe20000000000 */
[----:B------:R-:W-:Y:S01]  /*3980*/  UMOV UR37, 0x40004040 ;  /* 0x4000404000257882 */ /* 0x000fe20000000000 */
[----:B------:R2:W-:Y:S01]  /*3990*/  UTCIMMA gdesc[UR38], gdesc[UR40], tmem[UR8], tmem[UR22], idesc[UR23], UPT ;  /* 0x00ff1628260075ea */ /* 0x0005e2000b800108 */
[----:B------:R-:W-:Y:S01]  /*39a0*/  UMOV UR35, 0x40004040 ;  /* 0x4000404000237882 */ /* 0x000fe20000000000 */
[----:B------:R-:W-:Y:S01]  /*39b0*/  UMOV UR33, 0x40004040 ;  /* 0x4000404000217882 */ /* 0x000fe20000000000 */
[----:B------:R-:W-:Y:S01]  /*39c0*/  UMOV UR31, 0x40004040 ;  /* 0x40004040001f7882 */ /* 0x000fe20000000000 */
[----:B------:R2:W-:Y:S01]  /*39d0*/  UTCIMMA gdesc[UR34], gdesc[UR36], tmem[UR8], tmem[UR20], idesc[UR21], UPT ;  /* 0x00ff1424220075ea */ /* 0x0005e2000b800108 */
[----:B------:R2:W-:Y:S01]  /*39e0*/  UTCIMMA gdesc[UR30], gdesc[UR32], tmem[UR8], tmem[UR18], idesc[UR19], UPT ;  /* 0x00ff12201e0075ea */ /* 0x0005e2000b800108 */
[----:B------:R2:W-:Y:S01]  /*39f0*/  UTCBAR [UR6], URZ ;  /* 0x000000ff060073e9 */ /* 0x0005e200080000ff */
[----:B------:R-:W-:Y:S01]  /*3a00*/  UMOV UR17, UR14 ;  /* 0x0000000e00117c82 */ /* 0x000fe20008000000 */
[----:B------:R-:W-:Y:S05]  /*3a10*/  BRA.U UP0, `(.L_x_68) ;  /* 0xfffffffd00507547 */ /* 0x000fea000b83ffff */
.L_x_65:
[----:B------:R-:W-:Y:S01]  /*3a20*/  UIADD3 UR15, UPT, UPT, UR15, 0x1, URZ ;  /* 0x000000010f0f7890 */ /* 0x000fe2000fffe0ff */
[C---:B------:R-:W-:Y:S01]  /*3a30*/  ISETP.NE.AND P0, PT, R10.reuse, 0x2, PT ;  /* 0x000000020a00780c */ /* 0x040fe20003f05270 */
[----:B------:R-:W-:Y:S02]  /*3a40*/  UIADD3 UR7, UPT, UPT, UR7, 0x110, URZ ;  /* 0x0000011007077890 */ /* 0x000fe4000fffe0ff */
[----:B------:R-:W-:Y:S01]  /*3a50*/  UISETP.NE.AND UP0, UPT, UR15, 0x4, UPT ;  /* 0x000000040f00788c */ /* 0x000fe2000bf05270 */
[----:B-12---:R-:W-:Y:S02]  /*3a60*/  SEL R0, RZ, 0x1, P0 ;  /* 0x00000001ff007807 */ /* 0x006fe40000000000 */
[----:B------:R-:W-:Y:S01]  /*3a70*/  SEL R10, R10, RZ, P0 ;  /* 0x000000ff0a0a7207 */ /* 0x000fe20000000000 */
[----:B------:R-:W-:Y:S01]  /*3a80*/  USEL UR6, URZ, 0x1, UP0 ;  /* 0x00000001ff067887 */ /* 0x000fe20008000000 */
[----:B------:R-:W-:Y:S01]  /*3a90*/  LOP3.LUT R9, R9, R0, RZ, 0x3c, !PT ;  /* 0x0000000009097212 */ /* 0x000fe200078e3cff */
[----:B------:R-:W-:Y:S01]  /*3aa0*/  USEL UR15, UR15, URZ, UP0 ;  /* 0x000000ff0f0f7287 */ /* 0x000fe20008000000 */
[----:B------:R1:W-:Y:S03]  /*3ab0*/  UTCBAR [UR7], URZ ;  /* 0x000000ff070073e9 */ /* 0x0003e600080000ff */
[----:B------:R-:W-:Y:S01]  /*3ac0*/  LOP3.LUT R11, R11, UR6, RZ, 0x3c, !PT ;  /* 0x000000060b0b7c12 */ /* 0x000fe2000f8e3cff */
[----:B------:R-:W-:Y:S07]  /*3ad0*/  @P1 BRA `(.L_x_69) ;  /* 0xfffffff800881947 */ /* 0x000fee000383ffff */
[----:B------:R-:W2:Y:S01]  /*3ae0*/  S2UR UR4, SR_CgaCtaId ;  /* 0x00000000000479c3 */ /* 0x000ea20000008800 */
[----:B------:R-:W-:Y:S01]  /*3af0*/  ELECT P0, URZ, PT ;  /* 0x0000000000ff782f */ /* 0x000fe20003800000 */
[----:B------:R-:W-:Y:S01]  /*3b00*/  IMAD.MOV.U32 R0, RZ, RZ, 0x1 ;  /* 0x00000001ff007424 */ /* 0x000fe200078e00ff */
[----:B------:R-:W-:Y:S01]  /*3b10*/  UIADD3 UR5, UPT, UPT, UR5, 0x130, URZ ;  /* 0x0000013005057890 */ /* 0x000fe2000fffe0ff */
[----:B------:R-:W-:Y:S01]  /*3b20*/  SHF.L.U32 R3, R11, 0x1f, RZ ;  /* 0x0000001f0b037819 */ /* 0x000fe200000006ff */
[----:B------:R-:W-:-:S03]  /*3b30*/  UMOV UR6, 0x40 ;  /* 0x0000004000067882 */ /* 0x000fc60000000000 */
[----:B------:R-:W-:Y:S01]  /*3b40*/  UVIRTCOUNT.DEALLOC.SMPOOL 0x80 ;  /* 0x000000800000784c */ /* 0x000fe20000000000 */
[----:B--2---:R-:W-:Y:S02]  /*3b50*/  ULEA UR4, UR4, UR6, 0x18 ;  /* 0x0000000604047291 */ /* 0x004fe4000f8ec0ff */
[----:B------:R-:W-:-:S07]  /*3b60*/  ULEA UR6, UR15, UR5, 0x3 ;  /* 0x000000050f067291 */ /* 0x000fce000f8e18ff */
[----:B------:R2:W-:Y:S02]  /*3b70*/  @P0 STS.U8 [UR4+0x1c], R0 ;  /* 0x00001c00ff000988 */ /* 0x0005e40008000004 */
[----:B------:R-:W4:Y:S02]  /*3b80*/  SYNCS.PHASECHK.TRANS64.TRYWAIT P0, [UR6], R3 ;  /* 0x00000003ff0075a7 */ /* 0x000f240008001106 */
[----:B--2-4-:R-:W-:Y:S05]  /*3b90*/  @!P0 BRA `(.L_x_70) ;  /* 0x0000003400388947 */ /* 0x014fea0003800000 */
.L_x_143:
[----:B-1----:R-:W-:-:S04]  /*3ba0*/  UIADD3 UR7, UPT, UPT, UR15, 0x1, URZ ;  /* 0x000000010f077890 */ /* 0x002fc8000fffe0ff */
[----:B------:R-:W-:-:S04]  /*3bb0*/  UISETP.NE.AND UP0, UPT, UR7, 0x4, UPT ;  /* 0x000000040700788c */ /* 0x000fc8000bf05270 */
[----:B------:R-:W-:Y:S02]  /*3bc0*/  USEL UR8, URZ, 0x1, UP0 ;  /* 0x00000001ff087887 */ /* 0x000fe40008000000 */
[----:B------:R-:W-:-:S04]  /*3bd0*/  USEL UR7, UR7, URZ, UP0 ;  /* 0x000000ff07077287 */ /* 0x000fc80008000000 */
[----:B------:R-:W-:Y:S01]  /*3be0*/  ULEA UR6, UR7, UR5, 0x3 ;  /* 0x0000000507067291 */ /* 0x000fe2000f8e18ff */
[----:B------:R-:W-:-:S04]  /*3bf0*/  LOP3.LUT R2, R11, UR8, RZ, 0x3c, !PT ;  /* 0x000000080b027c12 */ /* 0x000fc8000f8e3cff */
[----:B--2---:R-:W-:-:S04]  /*3c00*/  SHF.L.U32 R3, R2, 0x1f, RZ ;  /* 0x0000001f02037819 */ /* 0x004fc800000006ff */
[----:B------:R-:W1:Y:S02]  /*3c10*/  SYNCS.PHASECHK.TRANS64.TRYWAIT P0, [UR6], R3 ;  /* 0x00000003ff0075a7 */ /* 0x000e640008001106 */
[----:B-1----:R-:W-:Y:S05]  /*3c20*/  @!P0 BRA `(.L_x_71) ;  /* 0x00000034002c8947 */ /* 0x002fea0003800000 */
.L_x_145:
        /* <DEDUP_REMOVED lines=9> */
.L_x_147:
[----:B------:R-:W-:-:S04]  /*3cc0*/  UIADD3 UR7, UPT, UPT, UR7, 0x1, URZ ;  /* 0x0000000107077890 */ /* 0x000fc8000fffe0ff */
[----:B------:R-:W-:-:S04]  /*3cd0*/  UISETP.NE.AND UP0, UPT, UR7, 0x4, UPT ;  /* 0x000000040700788c */ /* 0x000fc8000bf05270 */
[----:B------:R-:W-:Y:S02]  /*3ce0*/  USEL UR6, URZ, 0x1, UP0 ;  /* 0x00000001ff067887 */ /* 0x000fe40008000000 */
[----:B------:R-:W-:-:S04]  /*3cf0*/  USEL UR7, UR7, URZ, UP0 ;  /* 0x000000ff07077287 */ /* 0x000fc80008000000 */
[----:B------:R-:W-:Y:S01]  /*3d00*/  ULEA UR7, UR7, UR5, 0x3 ;  /* 0x0000000507077291 */ /* 0x000fe2000f8e18ff */
[----:B-1----:R-:W-:-:S04]  /*3d10*/  LOP3.LUT R3, R2, UR6, RZ, 0x3c, !PT ;  /* 0x0000000602037c12 */ /* 0x002fc8000f8e3cff */
[----:B------:R-:W-:-:S04]  /*3d20*/  SHF.L.U32 R3, R3, 0x1f, RZ ;  /* 0x0000001f03037819 */ /* 0x000fc800000006ff */
[----:B------:R-:W1:Y:S02]  /*3d30*/  SYNCS.PHASECHK.TRANS64.TRYWAIT P0, [UR7], R3 ;  /* 0x00000003ff0075a7 */ /* 0x000e640008001107 */
[----:B-1----:R-:W-:Y:S05]  /*3d40*/  @!P0 BRA `(.L_x_73) ;  /* 0x0000003400148947 */ /* 0x002fea0003800000 */
.L_x_149:
[----:B------:R-:W-:Y:S01]  /*3d50*/  NOP ;  /* 0x0000000000007918 */ /* 0x000fe20000000000 */
[----:B-1----:R-:W1:Y:S01]  /*3d60*/  LDS R0, [UR4+0x14] ;  /* 0x00001404ff007984 */ /* 0x002e620008000800 */
[----:B------:R-:W-:Y:S01]  /*3d70*/  ULOP3.LUT UR6, UR16, 0xffff, URZ, 0xc0, !UPT ;  /* 0x0000ffff10067892 */ /* 0x000fe2000f8ec0ff */
[----:B------:R-:W-:Y:S01]  /*3d80*/  UMOV UR8, 0xffff ;  /* 0x0000ffff00087882 */ /* 0x000fe20000000000 */
[----:B------:R-:W-:Y:S02]  /*3d90*/  UMOV UR5, 0x1 ;  /* 0x0000000100057882 */ /* 0x000fe40000000000 */
[----:B------:R-:W-:-:S04]  /*3da0*/  USHF.R.U32.HI UR6, URZ, 0x5, UR6 ;  /* 0x00000005ff067899 */ /* 0x000fc80008011606 */
[----:B------:R-:W-:Y:S02]  /*3db0*/  USHF.L.U32 UR8, UR8, UR6, URZ ;  /* 0x0000000608087299 */ /* 0x000fe400080006ff */
[----:B------:R-:W-:-:S04]  /*3dc0*/  USHF.L.U32 UR5, UR5, UR6, URZ ;  /* 0x0000000605057299 */ /* 0x000fc800080006ff */
[----:B-1----:R-:W-:-:S04]  /*3dd0*/  LOP3.LUT R0, R0, UR8, RZ, 0xc0, !PT ;  /* 0x0000000800007c12 */ /* 0x002fc8000f8ec0ff */
[----:B------:R-:W-:-:S13]  /*3de0*/  ISETP.NE.AND P0, PT, R0, UR8, PT ;  /* 0x0000000800007c0c */ /* 0x000fda000bf05270 */
[----:B------:R-:W-:Y:S05]  /*3df0*/  @P0 BRA `(.L_x_74) ;  /* 0x0000000000580947 */ /* 0x000fea0003800000 */
[----:B------:R-:W1:Y:S02]  /*3e00*/  LDS R0, [UR4+0x18] ;  /* 0x00001804ff007984 */ /* 0x000e640008000800 */
[----:B-1----:R-:W-:-:S04]  /*3e10*/  LOP3.LUT R0, R0, UR5, RZ, 0xc0, !PT ;  /* 0x0000000500007c12 */ /* 0x002fc8000f8ec0ff */
[----:B------:R-:W-:-:S13]  /*3e20*/  ISETP.NE.AND P0, PT, R0, UR5, PT ;  /* 0x0000000500007c0c */ /* 0x000fda000bf05270 */
[----:B------:R-:W-:Y:S05]  /*3e30*/  @P0 BRA `(.L_x_75) ;  /* 0x00000000003c0947 */ /* 0x000fea0003800000 */
[----:B------:R-:W1:Y:S01]  /*3e40*/  S2R R2, SR_LANEID ;  /* 0x0000000000027919 */ /* 0x000e620000000000 */
[----:B------:R-:W-:Y:S01]  /*3e50*/  ULOP3.LUT UR8, URZ, UR8, URZ, 0x33, !UPT ;  /* 0x00000008ff087292 */ /* 0x000fe2000f8e33ff */
[----:B------:R-:W-:Y:S01]  /*3e60*/  LOP3.LUT R4, RZ, UR5, RZ, 0x33, !PT ;  /* 0x00000005ff047c12 */ /* 0x000fe2000f8e33ff */
[----:B------:R-:W-:Y:S02]  /*3e70*/  VOTEU.ANY UR7, UPT, PT ;  /* 0x0000000000077886 */ /* 0x000fe400038e0100 */
[----:B------:R-:W-:Y:S01]  /*3e80*/  UFLO.U32 UR7, UR7 ;  /* 0x00000007000772bd */ /* 0x000fe200080e0000 */
[----:B------:R-:W2:Y:S01]  /*3e90*/  REDUX UR5, R4 ;  /* 0x00000000040573c4 */ /* 0x000ea20000000000 */
[----:B------:R-:W-:-:S06]  /*3ea0*/  IMAD.U32 R0, RZ, RZ, UR8 ;  /* 0x00000008ff007e24 */ /* 0x000fcc000f8e00ff */
[----:B------:R4:W-:Y:S01]  /*3eb0*/  UTCATOMSWS.AND URZ, UR8 ;  /* 0x0000000800ff79e3 */ /* 0x0009e20008000000 */
[----:B------:R-:W3:Y:S01]  /*3ec0*/  REDUX UR6, R0 ;  /* 0x00000000000673c4 */ /* 0x000ee20000000000 */
[----:B-1----:R-:W-:Y:S01]  /*3ed0*/  ISETP.EQ.U32.AND P0, PT, R2, UR7, PT ;  /* 0x0000000702007c0c */ /* 0x002fe2000bf02070 */
[----:B--2---:R-:W-:Y:S01]  /*3ee0*/  IMAD.U32 R2, RZ, RZ, UR5 ;  /* 0x00000005ff027e24 */ /* 0x004fe2000f8e00ff */
[----:B---3--:R-:W-:-:S11]  /*3ef0*/  MOV R3, UR6 ;  /* 0x0000000600037c02 */ /* 0x008fd60008000f00 */
[----:B------:R4:W-:Y:S04]  /*3f00*/  @P0 ATOMS.AND RZ, [UR4+0x14], R3 ;  /* 0x00001403ffff098c */ /* 0x0009e8000a800004 */
[----:B------:R4:W-:Y:S01]  /*3f10*/  @P0 ATOMS.AND RZ, [UR4+0x18], R2 ;  /* 0x00001802ffff098c */ /* 0x0009e2000a800004 */
[----:B------:R-:W-:Y:S05]  /*3f20*/  BRA `(.L_x_76) ;  /* 0x0000000000147947 */ /* 0x000fea0003800000 */
.L_x_75:
[----:B------:R-:W-:Y:S02]  /*3f30*/  MOV R2, 0x3f50 ;  /* 0x00003f5000027802 */ /* 0x000fe40000000f00 */
[----:B---3-5:R-:W-:Y:S05]  /*3f40*/  CALL.REL.NOINC `($__internal_0_$__cuda_sm10x_tcgen05_guardrail_trap_col_being_dealloced_not_returned_by_alloc) ;  /* 0x0000003400307944 */ /* 0x028fea0003c00000 */
[----:B------:R-:W-:Y:S05]  /*3f50*/  BRA `(.L_x_76) ;  /* 0x0000000000087947 */ /* 0x000fea0003800000 */
.L_x_74:
[----:B------:R-:W-:Y:S02]  /*3f60*/  MOV R2, 0x3f80 ;  /* 0x00003f8000027802 */ /* 0x000fe40000000f00 */
[----:B---3-5:R-:W-:Y:S05]  /*3f70*/  CALL.REL.NOINC `($__internal_2_$__cuda_sm10x_tcgen05_guardrail_trap_unallocated_columns_being_dealloced) ;  /* 0x00000034003c7944 */ /* 0x028fea0003c00000 */
.L_x_76:
[----:B------:R-:W-:Y:S01]  /*3f80*/  NOP ;  /* 0x0000000000007918 */ /* 0x000fe20000000000 */
[----:B----4-:R-:W-:Y:S05]  /*3f90*/  EXIT ;  /* 0x000000000000794d */ /* 0x010fea0003800000 */
.L_x_58:
[----:B------:R-:W-:-:S09]  /*3fa0*/  UISETP.NE.OR UP2, UPT, UR8, 0x3, !UP2 ;  /* 0x000000030800788c */ /* 0x000fd2000d745670 */
[----:B------:R-:W-:Y:S05]  /*3fb0*/  BRA.U UP2, `(.L_x_77) ;  /* 0x0000000902c87547 */ /* 0x000fea000b800000 */
[----:B------:R-:W1:Y:S01]  /*3fc0*/  LDCU.64 UR6, c[0x0][0x888] ;  /* 0x00011100ff0677ac */ /* 0x000e620008000a00 */
[----:B------:R-:W2:Y:S01]  /*3fd0*/  LDC R0, c[0x0][0xb30] ;  /* 0x0002cc00ff007b82 */ /* 0x000ea20000000800 */
[----:B------:R-:W-:Y:S01]  /*3fe0*/  IMAD.MOV.U32 R30, RZ, RZ, 0x1 ;  /* 0x00000001ff1e7424 */ /* 0x000fe200078e00ff */
[----:B------:R-:W-:Y:S01]  /*3ff0*/  CS2R R28, SRZ ;  /* 0x00000000001c7805 */ /* 0x000fe2000001ff00 */
[----:B------:R-:W4:Y:S01]  /*4000*/  LDCU.64 UR4, c[0x0][0x890] ;  /* 0x00011200ff0477ac */ /* 0x000f220008000a00 */
[----:B------:R-:W-:Y:S01]  /*4010*/  IMAD.MOV.U32 R25, RZ, RZ, 0x1000 ;  /* 0x00001000ff197424 */ /* 0x000fe200078e00ff */
[----:B------:R-:W-:-:S03]  /*4020*/  UMOV UR8, 0x400 ;  /* 0x0000040000087882 */ /* 0x000fc60000000000 */
[----:B------:R-:W3:Y:S01]  /*4030*/  LDC R19, c[0x0][0x370] ;  /* 0x0000dc00ff137b82 */ /* 0x000ee20000000800 */
[----:B------:R-:W-:-:S07]  /*4040*/  UPLOP3.LUT UP1, UPT, UPT, UPT, UPT, 0x40, 0x4 ;  /* 0x000000000004789c */ /* 0x000fce0003f2e870 */
[----:B------:R-:W3:Y:S01]  /*4050*/  LDC R2, c[0x0][0xb0c] ;  /* 0x0002c300ff027b82 */ /* 0x000ee20000000800 */
[----:B-1----:R-:W-:Y:S02]  /*4060*/  UISETP.NE.U32.AND UP2, UPT, UR6, URZ, UPT ;  /* 0x000000ff0600728c */ /* 0x002fe4000bf45070 */
[----:B------:R-:W-:Y:S02]  /*4070*/  ULEA UR6, UR37, UR8, 0x18 ;  /* 0x0000000825067291 */ /* 0x000fe4000f8ec0ff */
[----:B------:R-:W-:Y:S02]  /*4080*/  UISETP.NE.AND.EX UP2, UPT, UR7, URZ, UPT, UP2 ;  /* 0x000000ff0700728c */ /* 0x000fe4000bf45320 */
[----:B------:R-:W-:Y:S01]  /*4090*/  UIADD3 UR7, UPT, UPT, UR6, 0xd0, URZ ;  /* 0x000000d006077890 */ /* 0x000fe2000fffe0ff */
[----:B------:R-:W1:Y:S01]  /*40a0*/  LDC R18, c[0x0][0xb20] ;  /* 0x0002c800ff127b82 */ /* 0x000e620000000800 */
[----:B----4-:R-:W-:Y:S01]  /*40b0*/  UISETP.NE.U32.AND UP3, UPT, UR4, URZ, UPT ;  /* 0x000000ff0400728c */ /* 0x010fe2000bf65070 */
[----:B--2---:R-:W-:Y:S01]  /*40c0*/  ISETP.NE.AND P1, PT, R0, 0x1, PT ;  /* 0x000000010000780c */ /* 0x004fe20003f25270 */
[----:B------:R-:W-:-:S02]  /*40d0*/  UPRMT UR37, UR37, 0x654, UR7 ;  /* 0x0000065425257896 */ /* 0x000fc40008000007 */
[----:B------:R-:W-:-:S03]  /*40e0*/  UISETP.NE.AND.EX UP3, UPT, UR5, URZ, UPT, UP3 ;  /* 0x000000ff0500728c */ /* 0x000fc6000bf65330 */
[----:B------:R-:W2:Y:S08]  /*40f0*/  LDC.64 R32, c[0x0][0x348] ;  /* 0x0000d200ff207b82 */ /* 0x000eb00000000a00 */
[----:B------:R-:W4:Y:S08]  /*4100*/  LDC.64 R16, c[0x0][0xb10] ;  /* 0x0002c400ff107b82 */ /* 0x000f300000000a00 */
[----:B------:R-:W1:Y:S08]  /*4110*/  LDC.64 R6, c[0x0][0xb18] ;  /* 0x0002c600ff067b82 */ /* 0x000e700000000a00 */
[----:B------:R-:W1:Y:S08]  /*4120*/  LDC.64 R4, c[0x0][0xb28] ;  /* 0x0002ca00ff047b82 */ /* 0x000e700000000a00 */
[----:B---3--:R-:W1:Y:S02]  /*4130*/  LDC R24, c[0x0][0x374] ;  /* 0x0000dd00ff187b82 */ /* 0x008e640000000800 */
.L_x_85:
[C---:B------:R-:W-:Y:S02]  /*4140*/  LEA R0, R29.reuse, UR6, 0x3 ;  /* 0x000000061d007c11 */ /* 0x040fe4000f8e18ff */
[----:B------:R-:W-:Y:S02]  /*4150*/  SHF.L.U32 R3, R28, 0x1f, RZ ;  /* 0x0000001f1c037819 */ /* 0x000fe400000006ff */
[----:B------:R-:W-:Y:S02]  /*4160*/  LEA R20, R29, UR6, 0x4 ;  /* 0x000000061d147c11 */ /* 0x000fe4000f8e20ff */
[----:B---3--:R-:W3:Y:S02]  /*4170*/  SYNCS.PHASECHK.TRANS64.TRYWAIT P0, [R0+URZ+0xf0], R3 ;  /* 0x0000f003000075a7 */ /* 0x008ee400080011ff */
[----:B---3--:R-:W-:Y:S05]  /*4180*/  @!P0 BRA `(.L_x_78) ;  /* 0x00000030001c8947 */ /* 0x008fea0003800000 */
.L_x_150:
[----:B------:R-:W-:Y:S01]  /*4190*/  ISETP.GE.AND P0, PT, R40, 0x1, PT ;  /* 0x000000012800780c */ /* 0x000fe20003f06270 */
[----:B------:R-:W1:Y:S01]  /*41a0*/  LDS.128 R20, [R20+0x180] ;  /* 0x0001800014147984 */ /* 0x000e620000000c00 */
[----:B------:R-:W-:Y:S01]  /*41b0*/  ISETP.NE.U32.AND P4, PT, RZ, UR4, PT ;  /* 0x00000004ff007c0c */ /* 0x000fe2000bf85070 */
[----:B---3--:R-:W-:Y:S01]  /*41c0*/  VIADD R0, R0, 0x100 ;  /* 0x0000010000007836 */ /* 0x008fe20000000000 */
[----:B------:R-:W-:Y:S02]  /*41d0*/  SHF.L.U32 R26, R30, 0x1f, RZ ;  /* 0x0000001f1e1a7819 */ /* 0x000fe400000006ff */
[----:B------:R-:W-:Y:S02]  /*41e0*/  ISETP.NE.AND.EX P4, PT, RZ, UR5, PT, P4 ;  /* 0x00000005ff007c0c */ /* 0x000fe4000bf85340 */
[----:B------:R-:W-:Y:S01]  /*41f0*/  PRMT R0, RZ, 0x654, R0 ;  /* 0x00000654ff007816 */ /* 0x000fe20000000000 */
[----:B------:R-:W-:Y:S01]  /*4200*/  @!PT LDS RZ, [RZ] ;  /* 0x00000000fffff984 */ /* 0x000fe20000000800 */
[----:B------:R-:W-:Y:S01]  /*4210*/  @!PT LDS RZ, [RZ] ;  /* 0x00000000fffff984 */ /* 0x000fe20000000800 */
[----:B------:R-:W-:Y:S01]  /*4220*/  @!PT LDS RZ, [RZ] ;  /* 0x00000000fffff984 */ /* 0x000fe20000000800 */
[----:B------:R-:W-:Y:S01]  /*4230*/  @!PT LDS RZ, [RZ] ;  /* 0x00000000fffff984 */ /* 0x000fe20000000800 */
[----:B------:R3:W-:Y:S06]  /*4240*/  MEMBAR.ALL.CTA ;  /* 0x0000000000007992 */ /* 0x0007ec0000008000 */
[----:B---3--:R-:W3:Y:S02]  /*4250*/  FENCE.VIEW.ASYNC.S ;  /* 0x00000000000073c6 */ /* 0x008ee40000000000 */
[----:B---3--:R3:W-:Y:S01]  /*4260*/  SYNCS.ARRIVE.TRANS64.RED.A1T0 RZ, [R0+URZ], RZ ;  /* 0x000000ff00ff79a7 */ /* 0x0087e200081004ff */
[----:B-1----:R-:W-:Y:S11]  /*4270*/  LOP3.LUT P3, RZ, R22, 0x1, RZ, 0xc0, !PT ;  /* 0x0000000116ff7812 */ /* 0x002ff6000786c0ff */
[----:B------:R-:W-:Y:S02]  /*4280*/  @!UPT UIADD3 URZ, UPT, UPT, URZ, URZ, URZ ;  /* 0x000000fffffff290 */ /* 0x000fe4000fffe0ff */
[----:B------:R-:W-:Y:S02]  /*4290*/  @P3 MOV R13, R20 ;  /* 0x00000014000d3202 */ /* 0x000fe40000000f00 */
[----:B------:R-:W-:Y:S01]  /*42a0*/  @P3 LOP3.LUT R8, R21, 0xffff, RZ, 0xc0, !PT ;  /* 0x0000ffff15083812 */ /* 0x000fe200078ec0ff */
[----:B---3--:R-:W-:Y:S06]  /*42b0*/  @!P0 BRA `(.L_x_79) ;  /* 0x0000000000a48947 */ /* 0x008fec0003800000 */
[----:B------:R-:W-:Y:S01]  /*42c0*/  IMAD.HI.U32 R31, R24, R7, RZ ;  /* 0x00000007181f7227 */ /* 0x000fe200078e00ff */
[----:B------:R-:W-:Y:S02]  /*42d0*/  ISETP.NE.AND P0, PT, R6, 0x1, PT ;  /* 0x000000010600780c */ /* 0x000fe40003f05270 */
[----:B------:R-:W-:Y:S01]  /*42e0*/  ISETP.NE.AND P2, PT, R40, 0x1, PT ;  /* 0x000000012800780c */ /* 0x000fe20003f45270 */
[----:B----4-:R-:W-:Y:S01]  /*42f0*/  IMAD.HI.U32 R34, R19, R16, RZ ;  /* 0x0000001013227227 */ /* 0x010fe200078e00ff */
[----:B------:R-:W-:Y:S02]  /*4300*/  SHF.R.U32.HI R31, RZ, R18, R31 ;  /* 0x00000012ff1f7219 */ /* 0x000fe4000001161f */
[----:B------:R-:W-:Y:S01]  /*4310*/  ISETP.NE.AND P5, PT, R2, 0x1, PT ;  /* 0x000000010200780c */ /* 0x000fe20003fa5270 */
[----:B------:R-:W-:Y:S01]  /*4320*/  IMAD.HI.U32 R36, R13, R16, RZ ;  /* 0x000000100d247227 */ /* 0x000fe200078e00ff */
[----:B------:R-:W-:Y:S02]  /*4330*/  SHF.R.U32.HI R34, RZ, R17, R34 ;  /* 0x00000011ff227219 */ /* 0x000fe40000011622 */
[----:B------:R-:W-:Y:S01]  /*4340*/  SEL R3, R24, R31, !P0 ;  /* 0x0000001f18037207 */ /* 0x000fe20004000000 */
[C---:B------:R-:W-:Y:S01]  /*4350*/  IMAD.HI.U32 R31, R8.reuse, R7, RZ ;  /* 0x00000007081f7227 */ /* 0x040fe200078e00ff */
[----:B------:R-:W-:Y:S02]  /*4360*/  SEL R11, R19, R34, !P5 ;  /* 0x00000022130b7207 */ /* 0x000fe40006800000 */
[----:B------:R-:W-:Y:S01]  /*4370*/  SHF.R.U32.HI R36, RZ, R17, R36 ;  /* 0x00000011ff247219 */ /* 0x000fe20000011624 */
[----:B------:R-:W-:Y:S01]  /*4380*/  IMAD.HI.U32 R38, R3, R4, RZ ;  /* 0x0000000403267227 */ /* 0x000fe200078e00ff */
[----:B------:R-:W-:Y:S03]  /*4390*/  SHF.R.U32.HI R31, RZ, R18, R31 ;  /* 0x00000012ff1f7219 */ /* 0x000fe6000001161f */
[----:B------:R-:W-:Y:S01]  /*43a0*/  IMAD.HI.U32 R34, R11, R4, RZ ;  /* 0x000000040b227227 */ /* 0x000fe200078e00ff */
[----:B------:R-:W-:Y:S02]  /*43b0*/  @P2 SHF.R.U32.HI R3, RZ, R5, R38 ;  /* 0x00000005ff032219 */ /* 0x000fe40000011626 */
[----:B------:R-:W-:Y:S02]  /*43c0*/  SEL R9, R8, R31, !P0 ;  /* 0x0000001f08097207 */ /* 0x000fe40004000000 */
[----:B------:R-:W-:Y:S01]  /*43d0*/  @P2 SHF.R.U32.HI R11, RZ, R5, R34 ;  /* 0x00000005ff0b2219 */ /* 0x000fe20000011622 */
[C---:B------:R-:W-:Y:S01]  /*43e0*/  IMAD R10, R40.reuse, R3, RZ ;  /* 0x00000003280a7224 */ /* 0x040fe200078e02ff */
[----:B------:R-:W-:Y:S01]  /*43f0*/  SEL R3, R13, R36, !P5 ;  /* 0x000000240d037207 */ /* 0x000fe20006800000 */
[C---:B------:R-:W-:Y:S03]  /*4400*/  IMAD.HI.U32 R14, R9.reuse, R4, RZ ;  /* 0x00000004090e7227 */ /* 0x040fe600078e00ff */
[----:B------:R-:W-:Y:S01]  /*4410*/  ISETP.GE.AND P0, PT, R9, R10, PT ;  /* 0x0000000a0900720c */ /* 0x000fe20003f06270 */
[C---:B------:R-:W-:Y:S01]  /*4420*/  IMAD R12, R40.reuse, R11, RZ ;  /* 0x0000000b280c7224 */ /* 0x040fe200078e02ff */
[-C--:B------:R-:W-:Y:S04]  /*4430*/  SHF.R.U32.HI R14, RZ, R5.reuse, R14 ;  /* 0x00000005ff0e7219 */ /* 0x080fe8000001160e */
[----:B------:R-:W-:Y:S02]  /*4440*/  ISETP.GE.OR P0, PT, R3, R12, P0 ;  /* 0x0000000c0300720c */ /* 0x000fe40000706670 */
[----:B------:R-:W-:Y:S05]  /*4450*/  SEL R15, R9, R14, !P2 ;  /* 0x0000000e090f7207 */ /* 0x000fea0005000000 */
[----:B------:R-:W-:Y:S04]  /*4460*/  IMAD.MOV R14, RZ, RZ, -R15 ;  /* 0x000000ffff0e7224 */ /* 0x000fe800078e0a0f */
[----:B------:R-:W-:Y:S02]  /*4470*/  IMAD R14, R40, R14, R9 ;  /* 0x0000000e280e7224 */ /* 0x000fe400078e0209 */
[C---:B------:R-:W-:Y:S05]  /*4480*/  @!P0 IMAD.HI.U32 R10, R3.reuse, R4, RZ ;  /* 0x00000004030a8227 */ /* 0x040fea00078e00ff */
[----:B------:R-:W-:Y:S04]  /*4490*/  @!P0 SHF.R.U32.HI R10, RZ, R5, R10 ;  /* 0x00000005ff0a8219 */ /* 0x000fe8000001160a */
[----:B------:R-:W-:Y:S01]  /*44a0*/  @!P0 SEL R0, R3, R10, !P2 ;  /* 0x0000000a03008207 */ /* 0x000fe20005000000 */
[----:B------:R-:W-:Y:S03]  /*44b0*/  IMAD.MOV R10, RZ, RZ, -R3 ;  /* 0x000000ffff0a7224 */ /* 0x000fe600078e0a03 */
[----:B------:R-:W-:Y:S01]  /*44c0*/  @!P0 IADD3 R15, PT, PT, R15, -R0, RZ ;  /* 0x800000000f0f8210 */ /* 0x000fe20007ffe0ff */
[----:B------:R-:W-:Y:S01]  /*44d0*/  @!P0 IMAD R0, R11, R14, R0 ;  /* 0x0000000e0b008224 */ /* 0x000fe200078e0200 */
[----:B------:R-:W-:Y:S01]  /*44e0*/  IADD3 R11, PT, PT, -R9, RZ, RZ ;  /* 0x000000ff090b7210 */ /* 0x000fe20007ffe1ff */
[----:B------:R-:W-:Y:S02]  /*44f0*/  IMAD R13, R2, R10, R13 ;  /* 0x0000000a020d7224 */ /* 0x000fe400078e020d */
[----:B------:R-:W-:Y:S02]  /*4500*/  @!P0 IMAD R9, R15, R40, R3 ;  /* 0x000000280f098224 */ /* 0x000fe400078e0203 */
[----:B------:R-:W-:Y:S02]  /*4510*/  @!P0 IMAD.MOV.U32 R3, RZ, RZ, R0 ;  /* 0x000000ffff038224 */ /* 0x000fe400078e0000 */
[----:B------:R-:W-:Y:S02]  /*4520*/  IMAD R8, R6, R11, R8 ;  /* 0x0000000b06087224 */ /* 0x000fe400078e0208 */
[----:B------:R-:W-:Y:S02]  /*4530*/  IMAD R13, R3, R2, R13 ;  /* 0x00000002030d7224 */ /* 0x000fe400078e020d */
[----:B------:R-:W-:Y:S02]  /*4540*/  IMAD R8, R9, R6, R8 ;  /* 0x0000000609087224 */ /* 0x000fe400078e0208 */
.L_x_79:
[----:B------:R-:W-:Y:S05]  /*4550*/  BRA.U UP1, `(.L_x_80) ;  /* 0x0000000101107547 */ /* 0x000fea000b800000 */
[----:B------:R-:W-:Y:S04]  /*4560*/  MOV R0, UR13 ;  /* 0x0000000d00007c02 */ /* 0x000fe80008000f00 */
[----:B------:R-:W-:Y:S04]  /*4570*/  SHF.L.U32 R3, R0, 0x1f, RZ ;  /* 0x0000001f00037819 */ /* 0x000fe800000006ff */
[----:B------:R-:W1:Y:S02]  /*4580*/  SYNCS.PHASECHK.TRANS64.TRYWAIT P0, [UR6+0xe8], R3 ;  /* 0x0000e803ff0075a7 */ /* 0x000e640008001106 */
[----:B-1----:R-:W-:Y:S05]  /*4590*/  @!P0 BRA `(.L_x_81) ;  /* 0x0000002c002c8947 */ /* 0x002fea0003800000 */
.L_x_80:
[----:B------:R-:W-:Y:S05]  /*45a0*/  BRA.U !UP3, `(.L_x_82) ;  /* 0x000000010b347547 */ /* 0x000fea000b800000 */
[----:B------:R-:W-:Y:S01]  /*45b0*/  UPLOP3.LUT UP0, UPT, UPT, UPT, UP2, 0x80, 0x8 ;  /* 0x000000000008789c */ /* 0x000fe20003f0f020 */
[----:B-1----:R-:W-:Y:S02]  /*45c0*/  HFMA2 R0, -RZ, RZ, 0, 5.9604644775390625e-08 ;  /* 0x00000001ff007431 */ /* 0x002fe400000001ff */
[----:B------:R-:W-:Y:S03]  /*45d0*/  IMAD.MOV.U32 R98, RZ, RZ, 0x1 ;  /* 0x00000001ff627424 */ /* 0x000fe600078e00ff */
[----:B------:R-:W-:Y:S05]  /*45e0*/  PLOP3.LUT P0, PT, PT, PT, UP0, 0x80, 0x8 ;  /* 0x000000000008781c */ /* 0x000fea0003f0f008 */
[----:B------:R-:W1:Y:S01]  /*45f0*/  @UP0 LDCU.64 UR8, c[0x0][0x888] ;  /* 0x00011100ff0807ac */ /* 0x000e620008000a00 */
[----:B------:R-:W-:Y:S07]  /*4600*/  @UP0 UIMAD UR7, UR36, UR4, URZ ;  /* 0x00000004240702a4 */ /* 0x000fee000f8e02ff */
[----:B------:R-:W-:Y:S01]  /*4610*/  @!P0 PRMT R98, R0, 0x7610, R98 ;  /* 0x0000761000628816 */ /* 0x000fe20000000062 */
[----:B-1----:R-:W-:Y:S03]  /*4620*/  @UP0 UIMAD.WIDE UR8, UR7, 0x4, UR8 ;  /* 0x00000004070808a5 */ /* 0x002fe6000f8e0208 */
[----:B------:R-:W1:Y:S03]  /*4630*/  @!UP0 LDCU UR7, c[0x0][0x880] ;  /* 0x00011000ff0787ac */ /* 0x000e660008000800 */
[----:B------:R-:W-:Y:S01]  /*4640*/  IMAD.U32 R10, RZ, RZ, UR8 ;  /* 0x00000008ff0a7e24 */ /* 0x000fe2000f8e00ff */
[----:B------:R-:W-:Y:S05]  /*4650*/  MOV R11, UR9 ;  /* 0x00000009000b7c02 */ /* 0x000fea0008000f00 */
[----:B-----5:R3:W5:Y:S02]  /*4660*/  @P0 LDG.E R48, desc[UR40][R10.64] ;  /* 0x000000280a300981 */ /* 0x020764000c1e1900 */
[----:B-1-3--:R-:W-:Y:S07]  /*4670*/  @!P0 IMAD.U32 R48, RZ, RZ, UR7 ;  /* 0x00000007ff308e24 */ /* 0x00afee000f8e00ff */
.L_x_82:
[----:B-----5:R-:W-:Y:S01]  /*4680*/  @!P4 ISETP.EQ.AND P5, PT, R48, RZ, PT ;  /* 0x000000ff3000c20c */ /* 0x020fe20003fa2270 */
[----:B------:R-:W-:Y:S01]  /*4690*/  @!UPT UIADD3 URZ, UPT, UPT, URZ, URZ, URZ ;  /* 0x000000fffffff290 */ /* 0x000fe2000fffe0ff */
[----:B------:R-:W-:Y:S11]  /*46a0*/  @!P4 BRA `(.L_x_83) ;  /* 0x000000000014c947 */ /* 0x000ff60003800000 */
[----:B------:R-:W-:Y:S02]  /*46b0*/  LOP3.LUT P0, RZ, R98, 0xff, RZ, 0xc0, !PT ;  /* 0x000000ff62ff7812 */ /* 0x000fe4000780c0ff */
[----:B------:R-:W-:Y:S04]  /*46c0*/  PLOP3.LUT P5, PT, PT, PT, UP0, 0x80, 0x8 ;  /* 0x000000000008781c */ /* 0x000fe80003faf008 */
[----:B------:R-:W-:Y:S07]  /*46d0*/  PLOP3.LUT P5, PT, P5, PT, PT, 0x8, 0x80 ;  /* 0x000000000080781c */ /* 0x000fee0002fae170 */
[----:B------:R-:W-:Y:S11]  /*46e0*/  @P0 ISETP.EQ.AND P5, PT, R48, RZ, PT ;  /* 0x000000ff3000020c */ /* 0x000ff60003fa2270 */
[----:B------:R-:W-:Y:S02]  /*46f0*/  @!UPT UIADD3 URZ, UPT, UPT, URZ, URZ, URZ ;  /* 0x000000fffffff290 */ /* 0x000fe4000fffe0ff */
.L_x_83:
[----:B------:R-:W3:Y:S01]  /*4700*/  SYNCS.PHASECHK.TRANS64.TRYWAIT P4, [UR6+0xd8], R26 ;  /* 0x0000d81aff0075a7 */ /* 0x000ee20008081106 */
[----:B------:R-:W-:Y:S01]  /*4710*/  @P3 SHF.R.U32.HI R27, RZ, 0x10, R21 ;  /* 0x00000010ff1b3819 */ /* 0x000fe20000011615 */
[----:B------:R-:W-:Y:S01]  /*4720*/  VIADD R29, R29, 0x1 ;  /* 0x000000011d1d7836 */ /* 0x000fe20000000000 */
[----:B------:R-:W5:Y:S08]  /*4730*/  LDC.64 R14, c[0x0][0xb10] ;  /* 0x0002c400ff0e7b82 */ /* 0x000f700000000a00 */
[----:B------:R-:W2:Y:S08]  /*4740*/  LDC.64 R10, c[0x0][0xb18] ;  /* 0x0002c600ff0a7b82 */ /* 0x000eb00000000a00 */
[----:B-1----:R-:W1:Y:S08]  /*4750*/  @!P1 LDC R0, c[0x0][0xb20] ;  /* 0x0002c800ff009b82 */ /* 0x002e700000000800 */
[----:B------:R-:W4:Y:S01]  /*4760*/  @!P1 LDC R3, c[0x0][0xb0c] ;  /* 0x0002c300ff039b82 */ /* 0x000f220000000800 */
[----:B-----5:R-:W-:Y:S05]  /*4770*/  @!P1 IMAD.HI.U32 R14, R13, R14, RZ ;  /* 0x0000000e0d0e9227 */ /* 0x020fea00078e00ff */
[----:B------:R-:W-:Y:S01]  /*4780*/  @!P1 SHF.R.U32.HI R14, RZ, R15, R14 ;  /* 0x0000000fff0e9219 */ /* 0x000fe2000001160e */
[----:B--2---:R-:W-:Y:S01]  /*4790*/  @!P1 IMAD.HI.U32 R11, R8, R11, RZ ;  /* 0x0000000b080b9227 */ /* 0x004fe200078e00ff */
[----:B------:R-:W-:Y:S04]  /*47a0*/  @!P1 ISETP.NE.AND P0, PT, R10, 0x1, PT ;  /* 0x000000010a00980c */ /* 0x000fe80003f05270 */
[----:B-1----:R-:W-:Y:S02]  /*47b0*/  @!P1 SHF.R.U32.HI R9, RZ, R0, R11 ;  /* 0x00000000ff099219 */ /* 0x002fe4000001160b */
[----:B----4-:R-:W-:Y:S02]  /*47c0*/  @!P1 ISETP.NE.AND P2, PT, R3, 0x1, PT ;  /* 0x000000010300980c */ /* 0x010fe40003f45270 */
[----:B------:R-:W-:Y:S02]  /*47d0*/  @!P1 SEL R9, R8, R9, !P0 ;  /* 0x0000000908099207 */ /* 0x000fe40004000000 */
[----:B------:R-:W-:Y:S02]  /*47e0*/  ELECT P0, URZ, PT ;  /* 0x0000000000ff782f */ /* 0x000fe40003800000 */
[----:B------:R-:W-:Y:S05]  /*47f0*/  @!P1 SEL R14, R13, R14, !P2 ;  /* 0x0000000e0d0e9207 */ /* 0x000fea0005000000 */
[----:B------:R-:W-:Y:S02]  /*4800*/  @!P1 IMAD.IADD R0, R9, 0x1, -R14 ;  /* 0x0000000109009824 */ /* 0x000fe400078e0a0e */
[----:B------:R-:W-:Y:S02]  /*4810*/  @!P1 IMAD.IADD R9, R14, 0x1, -R9 ;  /* 0x000000010e099824 */ /* 0x000fe400078e0a09 */
[----:B------:R-:W-:Y:S02]  /*4820*/  @!P1 IMAD R13, R0, R3, R13 ;  /* 0x00000003000d9224 */ /* 0x000fe400078e020d */
[----:B------:R-:W-:Y:S01]  /*4830*/  @!P1 IMAD R8, R9, R10, R8 ;  /* 0x0000000a09089224 */ /* 0x000fe200078e0208 */
[----:B---3--:R-:W-:Y:S06]  /*4840*/  @!P4 BRA `(.L_x_84) ;  /* 0x000000280098c947 */ /* 0x008fec0003800000 */
.L_x_153:
[----:B------:R-:W-:Y:S01]  /*4850*/  PLOP3.LUT P5, PT, P5, P0, PT, 0xf2, 0x2f ;  /* 0x00000000002f781c */ /* 0x000fe20002fa1e72 */
[----:B------:R-:W-:Y:S01]  /*4860*/  UMOV UR14, 0x0 ;  /* 0x00000000000e7882 */ /* 0x000fe20000000000 */
[----:B------:R-:W-:Y:S01]  /*4870*/  LOP3.LUT R30, R30, 0x1, RZ, 0x3c, !PT ;  /* 0x000000011e1e7812 */ /* 0x000fe200078e3cff */
[----:B------:R-:W-:Y:S01]  /*4880*/  UMOV UR15, 0x10000000 ;  /* 0x10000000000f7882 */ /* 0x000fe20000000000 */
[----:B------:R-:W-:Y:S01]  /*4890*/  UMOV UR12, UR36 ;  /* 0x00000024000c7c82 */ /* 0x000fe20008000000 */
[----:B------:R-:W-:Y:S08]  /*48a0*/  @P3 R2UR UR36, R27 ;  /* 0x000000001b2432ca */ /* 0x000ff000000e0000 */
[----:B-1----:R-:W-:Y:S01]  /*48b0*/  @!P5 IADD3 R3, P0, PT, R32, 0x580, RZ ;  /* 0x000005802003d810 */ /* 0x002fe20007f1e0ff */
[----:B------:R-:W-:Y:S01]  /*48c0*/  @!P5 IMAD.SHL.U32 R97, R97, 0x40, RZ ;  /* 0x000000406161d824 */ /* 0x000fe200078e00ff */
[----:B------:R-:W-:Y:S01]  /*48d0*/  VOTEU.ALL UP1, P5 ;  /* 0x0000000000ff7886 */ /* 0x000fe20002820000 */
[----:B------:R-:W-:Y:S01]  /*48e0*/  @!P5 IMAD.SHL.U32 R99, R99, 0x40, RZ ;  /* 0x000000406363d824 */ /* 0x000fe200078e00ff */
[----:B------:R-:W-:Y:S01]  /*48f0*/  @!P5 R2UR UR8, R3 ;  /* 0x000000000308d2ca */ /* 0x000fe200000e0000 */
[----:B------:R-:W-:Y:S01]  /*4900*/  @!P5 IMAD.X R0, RZ, RZ, R33, P0 ;  /* 0x000000ffff00d224 */ /* 0x000fe200000e0621 */
[----:B------:R-:W-:Y:S01]  /*4910*/  @!P5 R2UR UR10, R97 ;  /* 0x00000000610ad2ca */ /* 0x000fe200000e0000 */
[----:B------:R-:W-:Y:S01]  /*4920*/  @!UP1 UIADD3 UR9, UPT, UPT, UR6, 0xd0, URZ ;  /* 0x000000d006099890 */ /* 0x000fe2000fffe0ff */
[----:B------:R-:W-:Y:S01]  /*4930*/  @!P5 R2UR UR11, R99 ;  /* 0x00000000630bd2ca */ /* 0x000fe200000e0000 */
[----:B------:R-:W-:Y:S01]  /*4940*/  IMAD.IADD R97, R8, 0x1, R81 ;  /* 0x0000000108617824 */ /* 0x000fe200078e0251 */
[----:B------:R-:W-:Y:S01]  /*4950*/  @!P5 R2UR UR7, R0 ;  /* 0x000000000007d2ca */ /* 0x000fe200000e0000 */
[----:B------:R-:W-:Y:S01]  /*4960*/  IMAD.IADD R99, R13, 0x1, R96 ;  /* 0x000000010d637824 */ /* 0x000fe200078e0260 */
[C---:B------:R-:W-:Y:S04]  /*4970*/  ISETP.NE.AND P0, PT, R29.reuse, 0x2, PT ;  /* 0x000000021d00780c */ /* 0x040fe80003f05270 */
[----:B------:R-:W-:Y:S01]  /*4980*/  SEL R3, RZ, 0x1, P0 ;  /* 0x00000001ff037807 */ /* 0x000fe20000000000 */
[----:B------:R-:W-:Y:S01]  /*4990*/  IMAD.U32 R10, RZ, RZ, UR8 ;  /* 0x00000008ff0a7e24 */ /* 0x000fe2000f8e00ff */
[----:B------:R-:W-:Y:S01]  /*49a0*/  @!UP1 UIADD3 UR8, UPT, UPT, UR6, 0x200, URZ ;  /* 0x0000020006089890 */ /* 0x000fe2000fffe0ff */
[----:B------:R-:W-:Y:S01]  /*49b0*/  SEL R29, R29, RZ, P0 ;  /* 0x000000ff1d1d7207 */ /* 0x000fe20000000000 */
[----:B------:R-:W-:Y:S01]  /*49c0*/  VOTEU.ALL UP1, P5 ;  /* 0x0000000000ff7886 */ /* 0x000fe20002820000 */
[----:B------:R-:W-:Y:S02]  /*49d0*/  LOP3.LUT R28, R28, R3, RZ, 0x3c, !PT ;  /* 0x000000031c1c7212 */ /* 0x000fe400078e3cff */
[----:B------:R-:W-:Y:S01]  /*49e0*/  IMAD.U32 R11, RZ, RZ, UR7 ;  /* 0x00000007ff0b7e24 */ /* 0x000fe2000f8e00ff */
[----:B------:R-:W-:Y:S04]  /*49f0*/  @!P5 R2UR UR16, R10 ;  /* 0x000000000a10d2ca */ /* 0x000fe800000e0000 */
[----:B------:R-:W-:Y:S11]  /*4a00*/  @!P5 R2UR UR17, R11 ;  /* 0x000000000b11d2ca */ /* 0x000ff600000e0000 */
[----:B------:R-:W-:Y:S02]  /*4a10*/  @!UPT UIADD3 URZ, UPT, UPT, URZ, URZ, URZ ;  /* 0x000000fffffff290 */ /* 0x000fe4000fffe0ff */
[----:B------:R3:W-:Y:S01]  /*4a20*/  @!UP1 UTMALDG.3D [UR8], [UR16], desc[UR14] ;  /* 0x00000e08100095b4 */ /* 0x0007e20008011000 */
[----:B------:R3:W-:Y:S01]  /*4a30*/  @!P5 SYNCS.ARRIVE.TRANS64.RED.A0TR RZ, [UR6+0xd0], R25 ;  /* 0x0000d019ffffd9a7 */ /* 0x0007e20008300406 */
[----:B------:R-:W-:Y:S01]  /*4a40*/  UPLOP3.LUT UP1, UPT, UPT, UPT, UPT, 0x80, 0x8 ;  /* 0x000000000008789c */ /* 0x000fe20003f2f070 */
[----:B------:R-:W-:Y:S01]  /*4a50*/  SYNCS.ARRIVE.TRANS64.RED.A1T0 RZ, [UR37], RZ ;  /* 0x000000ffffff79a7 */ /* 0x000fe20008100425 */
[----:B------:R-:W-:Y:S09]  /*4a60*/  @P3 BRA `(.L_x_85) ;  /* 0xfffffff400b43947 */ /* 0x000ff2000383ffff */
[----:B------:R-:W-:Y:S07]  /*4a70*/  MOV R0, UR6 ;  /* 0x0000000600007c02 */ /* 0x000fee0008000f00 */
.L_x_86:
[----:B-1----:R-:W-:-:S04]  /*4a80*/  SHF.L.U32 R3, R30, 0x1f, RZ ;  /* 0x0000001f1e037819 */ /* 0x002fc800000006ff */
[----:B------:R1:W2:Y:S03]  /*4a90*/  SYNCS.PHASECHK.TRANS64.TRYWAIT P0, [R0+URZ+0xd8], R3 ;  /* 0x0000d803000075a7 */ /* 0x0002a600080011ff */
[----:B--2---:R-:W-:Y:S05]  /*4aa0*/  @!P0 NANOSLEEP.SYNCS 0x989680 ;  /* 0x009896800000895d */ /* 0x004fea0003900000 */
[----:B------:R-:W2:Y:S02]  /*4ab0*/  @!P0 SYNCS.PHASECHK.TRANS64 P0, [R0+URZ+0xd8], R3 ;  /* 0x0000d803000085a7 */ /* 0x000ea400080010ff */
[----:B--23--:R-:W-:Y:S05]  /*4ac0*/  @P0 EXIT ;  /* 0x000000000000094d */ /* 0x00cfea0003800000 */
[----:B------:R-:W-:Y:S05]  /*4ad0*/  BRA `(.L_x_86) ;  /* 0xfffffffc00e87947 */ /* 0x000fea000383ffff */
.L_x_77:
[----:B------:R-:W-:-:S06]  /*4ae0*/  UISETP.GE.AND UP1, UPT, UR8, 0x4, UPT ;  /* 0x000000040800788c */ /* 0x000fcc000bf26270 */
[----:B------:R-:W-:-:S13]  /*4af0*/  PLOP3.LUT P0, PT, PT, PT, UP1, 0x80, 0x8 ;  /* 0x000000000008781c */ /* 0x000fda0003f0f018 */
[----:B------:R-:W-:Y:S05]  /*4b00*/  @!P0 EXIT ;  /* 0x000000000000894d */ /* 0x000fea0003800000 */
[----:B------:R-:W-:Y:S01]  /*4b10*/  BAR.SYNC.DEFER_BLOCKING 0x6, 0xa0 ;  /* 0x0182800000007b1d */ /* 0x000fe20000010000 */
[C---:B------:R-:W-:Y:S02]  /*4b20*/  IMAD.SHL.U32 R5, R103.reuse, 0x40, RZ ;  /* 0x0000004067057824 */ /* 0x040fe400078e00ff */
[----:B------:R-:W-:Y:S02]  /*4b30*/  HFMA2 R113, -RZ, RZ, 0, 0 ;  /* 0x00000000ff717431 */ /* 0x000fe400000001ff */
[C---:B------:R-:W-:Y:S01]  /*4b40*/  IMAD.SHL.U32 R0, R103.reuse, 0x20, RZ ;  /* 0x0000002067007824 */ /* 0x040fe200078e00ff */
[----:B------:R-:W-:Y:S01]  /*4b50*/  CS2R R108, SRZ ;  /* 0x00000000006c7805 */ /* 0x000fe2000001ff00 */
[----:B------:R-:W-:Y:S01]  /*4b60*/  IMAD.SHL.U32 R105, R103, 0x8, RZ ;  /* 0x0000000867697824 */ /* 0x000fe200078e00ff */
[----:B------:R-:W-:Y:S01]  /*4b70*/  UMOV UR43, 0x400 ;  /* 0x00000400002b7882 */ /* 0x000fe20000000000 */
[----:B------:R-:W-:Y:S01]  /*4b80*/  LOP3.LUT R2, R5, 0x180, RZ, 0xc0, !PT ;  /* 0x0000018005027812 */ /* 0x000fe200078ec0ff */
[----:B------:R-:W-:Y:S01]  /*4b90*/  ULEA UR43, UR37, UR43, 0x18 ;  /* 0x0000002b252b7291 */ /* 0x000fe2000f8ec0ff */
[----:B------:R-:W1:Y:S01]  /*4ba0*/  LDC R101, c[0x0][0x370] ;  /* 0x0000dc00ff657b82 */ /* 0x000e620000000800 */
[----:B------:R-:W-:Y:S01]  /*4bb0*/  LOP3.LUT R0, R0, 0xc00, RZ, 0xc0, !PT ;  /* 0x00000c0000007812 */ /* 0x000fe200078ec0ff */
[C---:B------:R-:W-:Y:S01]  /*4bc0*/  IMAD.U32 R46, R103.reuse, 0x10000, RZ ;  /* 0x00010000672e7824 */ /* 0x040fe200078e00ff */
[----:B------:R-:W-:Y:S01]  /*4bd0*/  LOP3.LUT R105, R2, 0x30, R105, 0xf8, !PT ;  /* 0x0000003002697812 */ /* 0x000fe200078ef869 */
[C---:B------:R-:W-:Y:S01]  /*4be0*/  IMAD.SHL.U32 R2, R103.reuse, 0x2, RZ ;  /* 0x0000000267027824 */ /* 0x040fe200078e00ff */
[--C-:B------:R-:W-:Y:S01]  /*4bf0*/  LOP3.LUT R0, R0, 0x40, R5.reuse, 0xf8, !PT ;  /* 0x0000004000007812 */ /* 0x100fe200078ef805 */
[----:B------:R-:W-:Y:S01]  /*4c00*/  IMAD.SHL.U32 R104, R103, 0x10, RZ ;  /* 0x0000001067687824 */ /* 0x000fe200078e00ff */
[----:B------:R-:W-:Y:S01]  /*4c10*/  UIADD3 UR4, UPT, UPT, UR43, 0x1200, URZ ;  /* 0x000012002b047890 */ /* 0x000fe2000fffe0ff */
[----:B------:R-:W2:Y:S01]  /*4c20*/  LDC R42, c[0x0][0xb0c] ;  /* 0x0002c300ff2a7b82 */ /* 0x000ea20000000800 */
[----:B------:R-:W-:Y:S01]  /*4c30*/  LOP3.LUT R105, R105, 0x20, R2, 0x78, !PT ;  /* 0x0000002069697812 */ /* 0x000fe200078e7802 */
[----:B------:R-:W-:Y:S01]  /*4c40*/  IMAD.MOV.U32 R44, RZ, RZ, RZ ;  /* 0x000000ffff2c7224 */ /* 0x000fe200078e00ff */
[----:B------:R-:W-:Y:S01]  /*4c50*/  LOP3.LUT R0, R0, 0x200, R5, 0xf8, !PT ;  /* 0x0000020000007812 */ /* 0x000fe200078ef805 */
[----:B------:R-:W-:Y:S01]  /*4c60*/  IMAD.MOV.U32 R110, RZ, RZ, RZ ;  /* 0x000000ffff6e7224 */ /* 0x000fe200078e00ff */
[----:B------:R-:W-:Y:S01]  /*4c70*/  LOP3.LUT R46, R46, 0x600000, RZ, 0xc0, !PT ;  /* 0x006000002e2e7812 */ /* 0x000fe200078ec0ff */
[----:B------:R-:W-:Y:S01]  /*4c80*/  IMAD.U32 R111, RZ, RZ, UR4 ;  /* 0x00000004ff6f7e24 */ /* 0x000fe2000f8e00ff */
[----:B------:R-:W4:Y:S01]  /*4c90*/  LDS R3, [UR43+0x1a0] ;  /* 0x0001a02bff037984 */ /* 0x000f220008000800 */
[----:B------:R-:W1:Y:S01]  /*4ca0*/  LDC R100, c[0x0][0xb20] ;  /* 0x0002c800ff647b82 */ /* 0x000e620000000800 */
[----:B------:R-:W-:Y:S01]  /*4cb0*/  LOP3.LUT R105, R0, R105, RZ, 0xfc, !PT ;  /* 0x0000006900697212 */ /* 0x000fe200078efcff */
[----:B------:R-:W1:Y:S01]  /*4cc0*/  LDCU.64 UR46, c[0x0][0x348] ;  /* 0x00006900ff2e77ac */ /* 0x000e620008000a00 */
[----:B------:R-:W-:-:S02]  /*4cd0*/  LOP3.LUT R104, R104, 0x20, RZ, 0xc0, !PT ;  /* 0x0000002068687812 */ /* 0x000fc400078ec0ff */
[----:B------:R-:W-:Y:S01]  /*4ce0*/  IADD3 R5, PT, PT, R105, UR43, RZ ;  /* 0x0000002b69057c10 */ /* 0x000fe2000fffe0ff */
[----:B------:R-:W1:Y:S02]  /*4cf0*/  LDCU.64 UR38, c[0x0][0x888] ;  /* 0x00011100ff2677ac */ /* 0x000e640008000a00 */
[----:B------:R-:W1:Y:S01]  /*4d00*/  LDC R41, c[0x0][0xb30] ;  /* 0x0002cc00ff297b82 */ /* 0x000e620000000800 */
[----:B------:R-:W-:Y:S01]  /*4d10*/  IADD3 R104, PT, PT, -R104, 0x200, R5 ;  /* 0x0000020068687810 */ /* 0x000fe20007ffe105 */
[----:B------:R-:W-:-:S06]  /*4d20*/  UIADD3 UR42, UPT, UPT, UR43, 0x200, URZ ;  /* 0x000002002b2a7890 */ /* 0x000fcc000fffe0ff */
[----:B------:R-:W1:Y:S08]  /*4d30*/  LDC.64 R90, c[0x0][0xb10] ;  /* 0x0002c400ff5a7b82 */ /* 0x000e700000000a00 */
[----:B------:R-:W1:Y:S08]  /*4d40*/  LDC.64 R38, c[0x0][0xb18] ;  /* 0x0002c600ff267b82 */ /* 0x000e700000000a00 */
[----:B------:R-:W1:Y:S01]  /*4d50*/  LDC.64 R86, c[0x0][0x888] ;  /* 0x00022200ff567b82 */ /* 0x000e620000000a00 */
[----:B----4-:R-:W-:-:S07]  /*4d60*/  IMAD.IADD R46, R3, 0x1, R46 ;  /* 0x00000001032e7824 */ /* 0x010fce00078e022e */
[----:B------:R-:W4:Y:S08]  /*4d70*/  LDC.64 R36, c[0x0][0xb28] ;  /* 0x0002ca00ff247b82 */ /* 0x000f300000000a00 */
[----:B------:R-:W1:Y:S08]  /*4d80*/  LDC.64 R88, c[0x0][0x890] ;  /* 0x00022400ff587b82 */ /* 0x000e700000000a00 */
[----:B------:R-:W1:Y:S08]  /*4d90*/  LDC.64 R84, c[0x0][0x8b0] ;  /* 0x00022c00ff547b82 */ /* 0x000e700000000a00 */
[----:B------:R-:W1:Y:S08]  /*4da0*/  LDC.64 R82, c[0x0][0x8a8] ;  /* 0x00022a00ff527b82 */ /* 0x000e700000000a00 */
[----:B--2---:R-:W1:Y:S02]  /*4db0*/  LDC R102, c[0x0][0x374] ;  /* 0x0000dd00ff667b82 */ /* 0x004e640000000800 */
.L_x_104:
[----:B------:R-:W-:Y:S02]  /*4dc0*/  LEA R0, R113, UR43, 0x3 ;  /* 0x0000002b71007c11 */ /* 0x000fe4000f8e18ff */
[----:B------:R-:W-:Y:S02]  /*4dd0*/  SHF.L.U32 R3, R109, 0x1f, RZ ;  /* 0x0000001f6d037819 */ /* 0x000fe400000006ff */
[----:B------:R-:W-:Y:S02]  /*4de0*/  LEA R16, R113, UR43, 0x4 ;  /* 0x0000002b71107c11 */ /* 0x000fe4000f8e20ff */
[----:B--2---:R-:W2:Y:S02]  /*4df0*/  SYNCS.PHASECHK.TRANS64.TRYWAIT P0, [R0+URZ+0xf0], R3 ;  /* 0x0000f003000075a7 */ /* 0x004ea400080011ff */
[----:B-12---:R-:W-:Y:S05]  /*4e00*/  @!P0 BRA `(.L_x_87) ;  /* 0x0000002400408947 */ /* 0x006fea0003800000 */
.L_x_154:
[----:B------:R-:W4:Y:S01]  /*4e10*/  LDC.64 R12, c[0x0][0xb10] ;  /* 0x0002c400ff0c7b82 */ /* 0x000f220000000a00 */
[----:B------:R-:W4:Y:S01]  /*4e20*/  LDS.128 R16, [R16+0x180] ;  /* 0x0001800010107984 */ /* 0x000f220000000c00 */
[----:B-1----:R-:W-:Y:S01]  /*4e30*/  ISETP.NE.AND P1, PT, R41, 0x1, PT ;  /* 0x000000012900780c */ /* 0x002fe20003f25270 */
[----:B--2---:R-:W-:Y:S01]  /*4e40*/  VIADD R0, R0, 0x100 ;  /* 0x0000010000007836 */ /* 0x004fe20000000000 */
[----:B---3--:R-:W-:Y:S04]  /*4e50*/  ISETP.GE.AND P0, PT, R40, 0x1, PT ;  /* 0x000000012800780c */ /* 0x008fe80003f06270 */
[----:B------:R-:W1:Y:S01]  /*4e60*/  LDC.64 R10, c[0x0][0xb18] ;  /* 0x0002c600ff0a7b82 */ /* 0x000e620000000a00 */
[----:B------:R-:W-:Y:S01]  /*4e70*/  PRMT R0, RZ, 0x654, R0 ;  /* 0x00000654ff007816 */ /* 0x000fe20000000000 */
[----:B------:R-:W-:Y:S01]  /*4e80*/  @!PT LDS RZ, [RZ] ;  /* 0x00000000fffff984 */ /* 0x000fe20000000800 */
[----:B------:R-:W-:Y:S01]  /*4e90*/  @!PT LDS RZ, [RZ] ;  /* 0x00000000fffff984 */ /* 0x000fe20000000800 */
[----:B------:R-:W-:Y:S01]  /*4ea0*/  @!PT LDS RZ, [RZ] ;  /* 0x00000000fffff984 */ /* 0x000fe20000000800 */
[----:B------:R-:W-:Y:S01]  /*4eb0*/  @!PT LDS RZ, [RZ] ;  /* 0x00000000fffff984 */ /* 0x000fe20000000800 */
[----:B------:R2:W-:Y:S06]  /*4ec0*/  MEMBAR.ALL.CTA ;  /* 0x0000000000007992 */ /* 0x0005ec0000008000 */
[----:B--2---:R-:W2:Y:S01]  /*4ed0*/  FENCE.VIEW.ASYNC.S ;  /* 0x00000000000073c6 */ /* 0x004ea20000000000 */
[----:B------:R-:W3:Y:S08]  /*4ee0*/  @!P1 LDC R14, c[0x0][0xb20] ;  /* 0x0002c800ff0e9b82 */ /* 0x000ef00000000800 */
[----:B------:R-:W1:Y:S01]  /*4ef0*/  @!P1 LDC R9, c[0x0][0xb0c] ;  /* 0x0002c300ff099b82 */ /* 0x000e620000000800 */
[----:B--2---:R2:W-:Y:S01]  /*4f00*/  SYNCS.ARRIVE.TRANS64.RED.A1T0 RZ, [R0+URZ], RZ ;  /* 0x000000ff00ff79a7 */ /* 0x0045e200081004ff */
[----:B----4-:R-:W-:Y:S04]  /*4f10*/  LOP3.LUT P4, RZ, R18, 0x1, RZ, 0xc0, !PT ;  /* 0x0000000112ff7812 */ /* 0x010fe8000788c0ff */
[----:B------:R-:W-:Y:S09]  /*4f20*/  P2R R112, PR, RZ, 0x10 ;  /* 0x00000010ff707803 */ /* 0x000ff20000000000 */
[----:B------:R-:W-:Y:S02]  /*4f30*/  @P4 MOV R45, R16 ;  /* 0x00000010002d4202 */ /* 0x000fe40000000f00 */
[----:B------:R-:W-:Y:S01]  /*4f40*/  @P4 LOP3.LUT R43, R17, 0xffff, RZ, 0xc0, !PT ;  /* 0x0000ffff112b4812 */ /* 0x000fe200078ec0ff */
[----:B--2---:R-:W-:Y:S06]  /*4f50*/  @!P0 BRA `(.L_x_88) ;  /* 0x0000000000a48947 */ /* 0x004fec0003800000 */
[----:B------:R-:W-:Y:S01]  /*4f60*/  IMAD.HI.U32 R21, R102, R39, RZ ;  /* 0x0000002766157227 */ /* 0x000fe200078e00ff */
[----:B------:R-:W-:Y:S02]  /*4f70*/  ISETP.NE.AND P0, PT, R38, 0x1, PT ;  /* 0x000000012600780c */ /* 0x000fe40003f05270 */
[----:B------:R-:W-:Y:S01]  /*4f80*/  ISETP.NE.AND P2, PT, R40, 0x1, PT ;  /* 0x000000012800780c */ /* 0x000fe20003f45270 */
[----:B------:R-:W-:Y:S01]  /*4f90*/  IMAD.HI.U32 R20, R101, R90, RZ ;  /* 0x0000005a65147227 */ /* 0x000fe200078e00ff */
[----:B------:R-:W-:Y:S02]  /*4fa0*/  SHF.R.U32.HI R21, RZ, R100, R21 ;  /* 0x00000064ff157219 */ /* 0x000fe40000011615 */
[----:B------:R-:W-:Y:S01]  /*4fb0*/  ISETP.NE.AND P3, PT, R42, 0x1, PT ;  /* 0x000000012a00780c */ /* 0x000fe20003f65270 */
[----:B------:R-:W-:Y:S01]  /*4fc0*/  IMAD.HI.U32 R24, R45, R90, RZ ;  /* 0x0000005a2d187227 */ /* 0x000fe200078e00ff */
[----:B------:R-:W-:Y:S02]  /*4fd0*/  SHF.R.U32.HI R20, RZ, R91, R20 ;  /* 0x0000005bff147219 */ /* 0x000fe40000011614 */
[----:B------:R-:W-:Y:S01]  /*4fe0*/  SEL R3, R102, R21, !P0 ;  /* 0x0000001566037207 */ /* 0x000fe20004000000 */
[----:B------:R-:W-:Y:S01]  /*4ff0*/  IMAD.HI.U32 R21, R43, R39, RZ ;  /* 0x000000272b157227 */ /* 0x000fe200078e00ff */
[----:B------:R-:W-:Y:S02]  /*5000*/  SEL R7, R101, R20, !P3 ;  /* 0x0000001465077207 */ /* 0x000fe40005800000 */
[----:B------:R-:W-:Y:S01]  /*5010*/  SHF.R.U32.HI R24, RZ, R91, R24 ;  /* 0x0000005bff187219 */ /* 0x000fe20000011618 */
[-C--:B------:R-:W-:Y:S04]  /*5020*/  IMAD.HI.U32 R20, R3, R36.reuse, RZ ;  /* 0x0000002403147227 */ /* 0x080fe800078e00ff */
[----:B------:R-:W-:Y:S01]  /*5030*/  IMAD.HI.U32 R22, R7, R36, RZ ;  /* 0x0000002407167227 */ /* 0x000fe200078e00ff */
[-C--:B------:R-:W-:Y:S02]  /*5040*/  @P2 SHF.R.U32.HI R3, RZ, R37.reuse, R20 ;  /* 0x00000025ff032219 */ /* 0x080fe40000011614 */
[----:B------:R-:W-:Y:S02]  /*5050*/  SHF.R.U32.HI R20, RZ, R100, R21 ;  /* 0x00000064ff147219 */ /* 0x000fe40000011615 */
[----:B------:R-:W-:Y:S01]  /*5060*/  @P2 SHF.R.U32.HI R7, RZ, R37, R22 ;  /* 0x00000025ff072219 */ /* 0x000fe20000011616 */
[C---:B------:R-:W-:Y:S01]  /*5070*/  IMAD R2, R40.reuse, R3, RZ ;  /* 0x0000000328027224 */ /* 0x040fe200078e02ff */
[----:B------:R-:W-:Y:S02]  /*5080*/  SEL R5, R43, R20, !P0 ;  /* 0x000000142b057207 */ /* 0x000fe40004000000 */
[----:B------:R-:W-:Y:S01]  /*5090*/  SEL R3, R45, R24, !P3 ;  /* 0x000000182d037207 */ /* 0x000fe20005800000 */
[----:B------:R-:W-:Y:S01]  /*50a0*/  IMAD R4, R40, R7, RZ ;  /* 0x0000000728047224 */ /* 0x000fe200078e02ff */
[C---:B------:R-:W-:Y:S01]  /*50b0*/  ISETP.GE.AND P0, PT, R5.reuse, R2, PT ;  /* 0x000000020500720c */ /* 0x040fe20003f06270 */
[----:B------:R-:W-:Y:S03]  /*50c0*/  IMAD.HI.U32 R6, R5, R36, RZ ;  /* 0x0000002405067227 */ /* 0x000fe600078e00ff */
[----:B------:R-:W-:Y:S01]  /*50d0*/  ISETP.GE.OR P0, PT, R3, R4, P0 ;  /* 0x000000040300720c */ /* 0x000fe20000706670 */
[----:B------:R-:W-:Y:S01]  /*50e0*/  IMAD.MOV R4, RZ, RZ, -R3 ;  /* 0x000000ffff047224 */ /* 0x000fe200078e0a03 */
[-C--:B------:R-:W-:Y:S03]  /*50f0*/  SHF.R.U32.HI R6, RZ, R37.reuse, R6 ;  /* 0x00000025ff067219 */ /* 0x080fe60000011606 */
[----:B------:R-:W-:Y:S01]  /*5100*/  IMAD R45, R42, R4, R45 ;  /* 0x000000042a2d7224 */ /* 0x000fe200078e022d */
[----:B------:R-:W-:Y:S05]  /*5110*/  SEL R15, R5, R6, !P2 ;  /* 0x00000006050f7207 */ /* 0x000fea0005000000 */
[----:B------:R-:W-:Y:S02]  /*5120*/  IMAD.MOV R6, RZ, RZ, -R15 ;  /* 0x000000ffff067224 */ /* 0x000fe400078e0a0f */
[C---:B------:R-:W-:Y:S04]  /*5130*/  @!P0 IMAD.HI.U32 R2, R3.reuse, R36, RZ ;  /* 0x0000002403028227 */ /* 0x040fe800078e00ff */
[----:B------:R-:W-:Y:S01]  /*5140*/  IMAD R6, R40, R6, R5 ;  /* 0x0000000628067224 */ /* 0x000fe200078e0205 */
[----:B------:R-:W-:Y:S04]  /*5150*/  @!P0 SHF.R.U32.HI R2, RZ, R37, R2 ;  /* 0x00000025ff028219 */ /* 0x000fe80000011602 */
[----:B------:R-:W-:Y:S02]  /*5160*/  @!P0 SEL R0, R3, R2, !P2 ;  /* 0x0000000203008207 */ /* 0x000fe40005000000 */
[----:B------:R-:W-:Y:S02]  /*5170*/  IADD3 R2, PT, PT, -R5, RZ, RZ ;  /* 0x000000ff05027210 */ /* 0x000fe40007ffe1ff */
[----:B------:R-:W-:Y:S01]  /*5180*/  @!P0 IADD3 R8, PT, PT, R15, -R0, RZ ;  /* 0x800000000f088210 */ /* 0x000fe20007ffe0ff */
[----:B------:R-:W-:Y:S02]  /*5190*/  @!P0 IMAD R0, R7, R6, R0 ;  /* 0x0000000607008224 */ /* 0x000fe400078e0200 */
[----:B------:R-:W-:Y:S02]  /*51a0*/  IMAD R43, R38, R2, R43 ;  /* 0x00000002262b7224 */ /* 0x000fe400078e022b */
[----:B------:R-:W-:Y:S02]  /*51b0*/  @!P0 IMAD R5, R8, R40, R3 ;  /* 0x0000002808058224 */ /* 0x000fe400078e0203 */
[----:B------:R-:W-:Y:S04]  /*51c0*/  @!P0 IMAD.MOV.U32 R3, RZ, RZ, R0 ;  /* 0x000000ffff038224 */ /* 0x000fe800078e0000 */
[----:B------:R-:W-:Y:S02]  /*51d0*/  IMAD R45, R3, R42, R45 ;  /* 0x0000002a032d7224 */ /* 0x000fe400078e022d */
[----:B------:R-:W-:Y:S07]  /*51e0*/  IMAD R43, R5, R38, R43 ;  /* 0x00000026052b7224 */ /* 0x000fee00078e022b */
.L_x_88:
[----:B------:R-:W-:Y:S01]  /*51f0*/  @!P1 IMAD.HI.U32 R0, R45, R12, RZ ;  /* 0x0000000c2d009227 */ /* 0x000fe200078e00ff */
[----:B-1----:R-:W-:Y:S01]  /*5200*/  @!P1 ISETP.NE.AND P0, PT, R10, 0x1, PT ;  /* 0x000000010a00980c */ /* 0x002fe20003f05270 */
[----:B------:R-:W-:Y:S01]  /*5210*/  ULOP3.LUT UP0, URZ, UR42, 0x1b0, URZ, 0xc0, !UPT ;  /* 0x000001b02aff7892 */ /* 0x000fe2000f80c0ff */
[----:B------:R-:W-:Y:S01]  /*5220*/  @!P1 ISETP.NE.AND P2, PT, R9, 0x1, PT ;  /* 0x000000010900980c */ /* 0x000fe20003f45270 */
[----:B------:R-:W-:Y:S01]  /*5230*/  @!P1 IMAD.HI.U32 R3, R43, R11, RZ ;  /* 0x0000000b2b039227 */ /* 0x000fe200078e00ff */
[----:B------:R-:W-:Y:S02]  /*5240*/  @!P1 SHF.R.U32.HI R0, RZ, R13, R0 ;  /* 0x0000000dff009219 */ /* 0x000fe40000011600 */
[----:B------:R-:W-:Y:S01]  /*5250*/  @P4 SHF.R.U32.HI R107, RZ, 0x10, R17 ;  /* 0x00000010ff6b4819 */ /* 0x000fe20000011611 */
[----:B------:R-:W-:Y:S01]  /*5260*/  VIADD R113, R113, 0x1 ;  /* 0x0000000171717836 */ /* 0x000fe20000000000 */
[----:B---3--:R-:W-:Y:S02]  /*5270*/  @!P1 SHF.R.U32.HI R2, RZ, R14, R3 ;  /* 0x0000000eff029219 */ /* 0x008fe40000011603 */
[----:B------:R-:W-:Y:S02]  /*5280*/  @!P1 SEL R3, R45, R0, !P2 ;  /* 0x000000002d039207 */ /* 0x000fe40005000000 */
[----:B------:R-:W-:Y:S05]  /*5290*/  @!P1 SEL R2, R43, R2, !P0 ;  /* 0x000000022b029207 */ /* 0x000fea0004000000 */
[----:B------:R-:W-:Y:S02]  /*52a0*/  @!P1 IMAD.IADD R0, R2, 0x1, -R3 ;  /* 0x0000000102009824 */ /* 0x000fe400078e0a03 */
[----:B------:R-:W-:Y:S02]  /*52b0*/  @!P1 IMAD.IADD R2, R3, 0x1, -R2 ;  /* 0x0000000103029824 */ /* 0x000fe400078e0a02 */
[----:B------:R-:W-:Y:S02]  /*52c0*/  @!P1 IMAD R45, R0, R9, R45 ;  /* 0x00000009002d9224 */ /* 0x000fe400078e022d */
[----:B------:R-:W-:Y:S01]  /*52d0*/  @!P1 IMAD R43, R2, R10, R43 ;  /* 0x0000000a022b9224 */ /* 0x000fe200078e022b */
[----:B------:R-:W-:Y:S06]  /*52e0*/  BRA.U !UP0, `(.L_x_89) ;  /* 0x0000000108407547 */ /* 0x000fec000b800000 */
[----:B------:R-:W1:Y:S01]  /*52f0*/  LDCU.64 UR8, c[0x4][0x80] ;  /* 0x01001000ff0877ac */ /* 0x000e620008000a00 */
[----:B------:R-:W-:Y:S01]  /*5300*/  MOV R3, 0x0 ;  /* 0x0000000000037802 */ /* 0x000fe20000000f00 */
[----:B------:R-:W-:Y:S02]  /*5310*/  HFMA2 R12, -RZ, RZ, 0, 5.9604644775390625e-08 ;  /* 0x00000001ff0c7431 */ /* 0x000fe400000001ff */
[----:B------:R-:W-:Y:S02]  /*5320*/  IMAD.MOV.U32 R8, RZ, RZ, 0x70 ;  /* 0x00000070ff087424 */ /* 0x000fe400078e00ff */
[----:B------:R-:W-:Y:S01]  /*5330*/  IMAD.MOV.U32 R13, RZ, RZ, RZ ;  /* 0x000000ffff0d7224 */ /* 0x000fe200078e00ff */
[----:B------:R-:W2:Y:S01]  /*5340*/  LDCU.64 UR6, c[0x4][0x88] ;  /* 0x01001100ff0677ac */ /* 0x000ea20008000a00 */
[----:B------:R-:W3:Y:S01]  /*5350*/  LDC.64 R2, c[0x4][R3] ;  /* 0x0100000003027b82 */ /* 0x000ee20000000a00 */
[----:B------:R-:W4:Y:S01]  /*5360*/  LDCU.64 UR4, c[0x4][0x8] ;  /* 0x01000100ff0477ac */ /* 0x000f220008000a00 */
[----:B-1----:R-:W-:Y:S01]  /*5370*/  MOV R5, UR9 ;  /* 0x0000000900057c02 */ /* 0x002fe20008000f00 */
[----:B------:R-:W-:Y:S01]  /*5380*/  IMAD.U32 R4, RZ, RZ, UR8 ;  /* 0x00000008ff047e24 */ /* 0x000fe2000f8e00ff */
[----:B--2---:R-:W-:Y:S01]  /*5390*/  MOV R7, UR7 ;  /* 0x0000000700077c02 */ /* 0x004fe20008000f00 */
[----:B------:R-:W-:Y:S01]  /*53a0*/  IMAD.U32 R6, RZ, RZ, UR6 ;  /* 0x00000006ff067e24 */ /* 0x000fe2000f8e00ff */
[----:B----4-:R-:W-:Y:S01]  /*53b0*/  MOV R11, UR5 ;  /* 0x00000005000b7c02 */ /* 0x010fe20008000f00 */
[----:B------:R-:W-:Y:S02]  /*53c0*/  IMAD.U32 R10, RZ, RZ, UR4 ;  /* 0x00000004ff0a7e24 */ /* 0x000fe4000f8e00ff */
[----:B------:R-:W-:Y:S07]  /*53d0*/  LEPC R20, `(.L_x_89) ;  /* 0x000000001014794e */ /* 0x000fee0000000000 */
[----:B---3-5:R-:W-:Y:S05]  /*53e0*/  CALL.ABS.NOINC R2 ;  /* 0x0000000002007343 */ /* 0x028fea0003c00000 */
.L_x_89:
[----:B------:R-:W-:Y:S01]  /*53f0*/  LOP3.LUT P0, RZ, R111, 0x1b0, RZ, 0xc0, !PT ;  /* 0x000001b06fff7812 */ /* 0x000fe2000780c0ff */
[----:B------:R-:W-:Y:S11]  /*5400*/  BSSY.RECONVERGENT B6, `(.L_x_90) ;  /* 0x0000013000067945 */ /* 0x000ff60003800200 */
[----:B------:R-:W-:Y:S01]  /*5410*/  @!UPT UIADD3 URZ, UPT, UPT, URZ, URZ, URZ ;  /* 0x000000fffffff290 */ /* 0x000fe2000fffe0ff */
[----:B------:R-:W-:Y:S05]  /*5420*/  @!P0 BRA `(.L_x_91) ;  /* 0x0000000000408947 */ /* 0x000fea0003800000 */
        /* <DEDUP_REMOVED lines=16> */
.L_x_91:
[----:B------:R-:W-:Y:S05]  /*5530*/  BSYNC.RECONVERGENT B6 ;  /* 0x0000000000067941 */ /* 0x000fea0003800200 */
.L_x_90:
[----:B------:R-:W-:Y:S01]  /*5540*/  ISETP.NE.U32.AND P3, PT, R88, RZ, PT ;  /* 0x000000ff5800720c */ /* 0x000fe20003f65070 */
[----:B------:R-:W-:Y:S01]  /*5550*/  UISETP.NE.AND UP1, UPT, UR44, URZ, UPT ;  /* 0x000000ff2c00728c */ /* 0x000fe2000bf25270 */
[----:B------:R-:W-:Y:S02]  /*5560*/  ISETP.NE.U32.AND P4, PT, R84, RZ, PT ;  /* 0x000000ff5400720c */ /* 0x000fe40003f85070 */
[----:B------:R-:W-:Y:S02]  /*5570*/  ISETP.NE.AND.EX P3, PT, R89, RZ, PT, P3 ;  /* 0x000000ff5900720c */ /* 0x000fe40003f65330 */
[----:B------:R-:W-:Y:S02]  /*5580*/  PLOP3.LUT P1, PT, PT, PT, PT, 0x8, 0x80 ;  /* 0x000000000080781c */ /* 0x000fe40003f2e170 */
[----:B------:R-:W-:Y:S02]  /*5590*/  PLOP3.LUT P0, PT, PT, PT, UP1, 0x80, 0x8 ;  /* 0x000000000008781c */ /* 0x000fe40003f0f018 */
[----:B------:R-:W-:Y:S02]  /*55a0*/  ISETP.NE.AND.EX P4, PT, R85, RZ, PT, P4 ;  /* 0x000000ff5500720c */ /* 0x000fe40003f85340 */
[----:B------:R-:W1:Y:S09]  /*55b0*/  @UP1 LDCU.64 UR4, c[0x0][0x888] ;  /* 0x00011100ff0417ac */ /* 0x000e720008000a00 */
[----:B------:R-:W-:Y:S01]  /*55c0*/  @P0 PLOP3.LUT P1, PT, P3, PT, PT, 0x80, 0x8 ;  /* 0x000000000008081c */ /* 0x000fe20001f2f070 */
[----:B-1----:R-:W-:Y:S04]  /*55d0*/  @UP1 UISETP.NE.U32.AND UP0, UPT, UR4, URZ, UPT ;  /* 0x000000ff0400128c */ /* 0x002fe8000bf05070 */
[----:B------:R-:W-:Y:S04]  /*55e0*/  @UP1 UISETP.NE.AND.EX UP0, UPT, UR5, URZ, UPT, UP0 ;  /* 0x000000ff0500128c */ /* 0x000fe8000bf05300 */
[----:B------:R-:W-:Y:S01]  /*55f0*/  @UP1 USEL UR4, URZ, 0xffffffff, UP0 ;  /* 0xffffffffff041887 */ /* 0x000fe20008000000 */
[----:B------:R-:W-:Y:S11]  /*5600*/  @!P3 BRA `(.L_x_92) ;  /* 0x00000000002cb947 */ /* 0x000ff60003800000 */
[----:B------:R-:W-:Y:S01]  /*5610*/  ISETP.NE.U32.AND P2, PT, R86, RZ, PT ;  /* 0x000000ff5600720c */ /* 0x000fe20003f45070 */
[----:B------:R-:W-:Y:S03]  /*5620*/  IMAD.MOV.U32 R98, RZ, RZ, 0x1 ;  /* 0x00000001ff627424 */ /* 0x000fe600078e00ff */
[----:B------:R-:W-:Y:S11]  /*5630*/  ISETP.NE.AND.EX P2, PT, R87, RZ, PT, P2 ;  /* 0x000000ff5700720c */ /* 0x000ff60003f45320 */
[----:B------:R-:W-:Y:S02]  /*5640*/  @!UPT UIADD3 URZ, UPT, UPT, URZ, URZ, URZ ;  /* 0x000000fffffff290 */ /* 0x000fe4000fffe0ff */
[----:B------:R-:W1:Y:S01]  /*5650*/  @P2 LDC.64 R2, c[0x0][0x888] ;  /* 0x00022200ff022b82 */ /* 0x000e620000000a00 */
[----:B------:R-:W-:Y:S04]  /*5660*/  @P2 IMAD R0, R88, UR36, RZ ;  /* 0x0000002458002c24 */ /* 0x000fe8000f8e02ff */
[----:B-1----:R-:W-:Y:S04]  /*5670*/  @P2 IMAD.WIDE R2, R0, 0x4, R2 ;  /* 0x0000000400022825 */ /* 0x002fe800078e0202 */
[----:B------:R-:W-:Y:S01]  /*5680*/  HFMA2 R0, -RZ, RZ, 0, 5.9604644775390625e-08 ;  /* 0x00000001ff007431 */ /* 0x000fe200000001ff */
[----:B-----5:R1:W5:Y:S04]  /*5690*/  @P2 LDG.E R48, desc[UR40][R2.64] ;  /* 0x0000002802302981 */ /* 0x020368000c1e1900 */
[----:B------:R-:W-:Y:S01]  /*56a0*/  @!P2 PRMT R98, R0, 0x7610, R98 ;  /* 0x000076100062a816 */ /* 0x000fe20000000062 */
[----:B-1----:R-:W2:Y:S06]  /*56b0*/  @!P2 LDC R48, c[0x0][0x880] ;  /* 0x00022000ff30ab82 */ /* 0x002eac0000000800 */
.L_x_92:
[----:B------:R-:W-:Y:S05]  /*56c0*/  @!P4 BRA `(.L_x_93) ;  /* 0x000000000020c947 */ /* 0x000fea0003800000 */
[----:B------:R-:W-:Y:S04]  /*56d0*/  ISETP.NE.U32.AND P2, PT, R82, RZ, PT ;  /* 0x000000ff5200720c */ /* 0x000fe80003f45070 */
[----:B------:R-:W-:Y:S11]  /*56e0*/  ISETP.NE.AND.EX P2, PT, R83, RZ, PT, P2 ;  /* 0x000000ff5300720c */ /* 0x000ff60003f45320 */
[----:B------:R-:W-:Y:S02]  /*56f0*/  @!UPT UIADD3 URZ, UPT, UPT, URZ, URZ, URZ ;  /* 0x000000fffffff290 */ /* 0x000fe4000fffe0ff */
[----:B------:R-:W1:Y:S01]  /*5700*/  @P2 LDC.64 R2, c[0x0][0x8a8] ;  /* 0x00022a00ff022b82 */ /* 0x000e620000000a00 */
[----:B------:R-:W-:Y:S04]  /*5710*/  @P2 IMAD R0, R84, UR36, RZ ;  /* 0x0000002454002c24 */ /* 0x000fe8000f8e02ff */
[----:B-1----:R-:W-:Y:S05]  /*5720*/  @P2 IMAD.WIDE R2, R0, 0x4, R2 ;  /* 0x0000000400022825 */ /* 0x002fea00078e0202 */
[----:B-----5:R1:W5:Y:S02]  /*5730*/  @P2 LDG.E R47, desc[UR40][R2.64] ;  /* 0x00000028022f2981 */ /* 0x020364000c1e1900 */
[----:B-1----:R-:W3:Y:S02]  /*5740*/  @!P2 LDC R47, c[0x0][0x8a0] ;  /* 0x00022800ff2fab82 */ /* 0x002ee40000000800 */
.L_x_93:
[----:B--2--5:R-:W-:Y:S01]  /*5750*/  @P0 ISETP.NE.AND P4, PT, R48, RZ, PT ;  /* 0x000000ff3000020c */ /* 0x024fe20003f85270 */
[----:B------:R-:W-:Y:S01]  /*5760*/  IMAD.U32 R0, RZ, RZ, UR4 ;  /* 0x00000004ff007e24 */ /* 0x000fe2000f8e00ff */
[----:B------:R-:W-:Y:S01]  /*5770*/  @P0 LOP3.LUT P2, RZ, R98, 0xff, RZ, 0xc0, !PT ;  /* 0x000000ff62ff0812 */ /* 0x000fe2000784c0ff */
[----:B------:R-:W-:Y:S01]  /*5780*/  BSSY B1, `(.L_x_94) ;  /* 0x0000039000017945 */ /* 0x000fe20003800000 */
[----:B------:R-:W-:Y:S02]  /*5790*/  @P0 SEL R9, RZ, 0xffffffff, P4 ;  /* 0xffffffffff090807 */ /* 0x000fe40002000000 */
[----:B------:R-:W-:Y:S02]  /*57a0*/  CS2R R58, SRZ ;  /* 0x00000000003a7805 */ /* 0x000fe4000001ff00 */
[----:B------:R-:W-:Y:S02]  /*57b0*/  LEA R92, R44, UR43, 0x3 ;  /* 0x0000002b2c5c7c11 */ /* 0x000fe4000f8e18ff */
[----:B------:R-:W-:Y:S02]  /*57c0*/  CS2R R56, SRZ ;  /* 0x0000000000387805 */ /* 0x000fe4000001ff00 */
[----:B------:R-:W-:Y:S02]  /*57d0*/  @P1 SEL R9, R0, R9, !P2 ;  /* 0x0000000900091207 */ /* 0x000fe40005000000 */
[----:B------:R-:W-:Y:S02]  /*57e0*/  CS2R R54, SRZ ;  /* 0x0000000000367805 */ /* 0x000fe4000001ff00 */
[----:B------:R-:W-:Y:S02]  /*57f0*/  SHF.L.U32 R7, R110, 0x1f, RZ ;  /* 0x0000001f6e077819 */ /* 0x000fe400000006ff */
[----:B------:R-:W-:Y:S02]  /*5800*/  CS2R R52, SRZ ;  /* 0x0000000000347805 */ /* 0x000fe4000001ff00 */
[----:B------:R-:W-:Y:S02]  /*5810*/  @P0 LOP3.LUT R9, R9, 0x1, RZ, 0xc0, !PT ;  /* 0x0000000109090812 */ /* 0x000fe400078ec0ff */
[C---:B------:R-:W-:Y:S02]  /*5820*/  LEA.HI R5, R44.reuse, R44, RZ, 0x1 ;  /* 0x0000002c2c057211 */ /* 0x040fe400078f08ff */
[----:B------:R-:W-:Y:S02]  /*5830*/  ISETP.NE.U32.OR P1, PT, R9, 0x1, !P0 ;  /* 0x000000010900780c */ /* 0x000fe40004725470 */
[----:B------:R-:W-:Y:S01]  /*5840*/  PLOP3.LUT P5, PT, PT, PT, PT, 0x8, 0x80 ;  /* 0x000000000080781c */ /* 0x000fe20003fae170 */
[C---:B------:R-:W-:Y:S01]  /*5850*/  IMAD.SHL.U32 R3, R5.reuse, 0x20, RZ ;  /* 0x0000002005037824 */ /* 0x040fe200078e00ff */
[----:B------:R-:W-:Y:S04]  /*5860*/  LOP3.LUT R5, R5, 0xffe, RZ, 0xc0, !PT ;  /* 0x00000ffe05057812 */ /* 0x000fe800078ec0ff */
[----:B------:R-:W-:Y:S01]  /*5870*/  LOP3.LUT R3, R3, 0xffffffc0, RZ, 0xc0, !PT ;  /* 0xffffffc003037812 */ /* 0x000fe200078ec0ff */
[----:B------:R-:W-:Y:S04]  /*5880*/  IMAD.IADD R32, R44, 0x1, -R5 ;  /* 0x000000012c207824 */ /* 0x000fe800078e0a05 */
[----:B------:R-:W-:Y:S01]  /*5890*/  @P1 SHF.L.U32 R2, R108, 0x1f, RZ ;  /* 0x0000001f6c021819 */ /* 0x000fe200000006ff */
[----:B------:R-:W-:Y:S03]  /*58a0*/  IMAD.IADD R3, R46, 0x1, R3 ;  /* 0x000000012e037824 */ /* 0x000fe600078e0203 */
[----:B------:R-:W1:Y:S01]  /*58b0*/  @P1 SYNCS.PHASECHK.TRANS64.TRYWAIT P0, [UR43+0xd0], R2 ;  /* 0x0000d002ff0015a7 */ /* 0x000e62000800112b */
[----:B------:R-:W-:Y:S01]  /*58c0*/  IMAD R32, R32, 0x100000, R3 ;  /* 0x0010000020207824 */ /* 0x000fe200078e0203 */
[----:B------:R2:W4:Y:S01]  /*58d0*/  SYNCS.PHASECHK.TRANS64.TRYWAIT P4, [R92+URZ+0x110], R7 ;  /* 0x000110075c0075a7 */ /* 0x00052200080811ff */
[----:B-1----:R-:W-:Y:S01]  /*58e0*/  @P1 PLOP3.LUT P5, PT, P0, PT, PT, 0x8, 0x80 ;  /* 0x000000000080181c */ /* 0x002fe200007ae170 */
[----:B------:R-:W-:Y:S01]  /*58f0*/  @!UPT UIADD3 URZ, UPT, UPT, URZ, URZ, URZ ;  /* 0x000000fffffff290 */ /* 0x000fe2000fffe0ff */
[----:B--2---:R-:W-:Y:S11]  /*5900*/  @!P1 BRA `(.L_x_95) ;  /* 0x0000000000809947 */ /* 0x004ff60003800000 */
[----:B------:R-:W-:Y:S01]  /*5910*/  ISETP.NE.U32.AND P0, PT, RZ, UR38, PT ;  /* 0x00000026ff007c0c */ /* 0x000fe2000bf05070 */
[----:B------:R-:W-:Y:S01]  /*5920*/  BSSY B0, `(.L_x_96) ;  /* 0x0000012000007945 */ /* 0x000fe20003800000 */
[----:B------:R-:W-:Y:S02]  /*5930*/  ISETP.NE.AND P2, PT, R48, RZ, PT ;  /* 0x000000ff3000720c */ /* 0x000fe40003f45270 */
[----:B------:R-:W-:Y:S02]  /*5940*/  CS2R R54, SRZ ;  /* 0x0000000000367805 */ /* 0x000fe4000001ff00 */
[----:B------:R-:W-:Y:S02]  /*5950*/  ISETP.NE.AND.EX P0, PT, RZ, UR39, PT, P0 ;  /* 0x00000027ff007c0c */ /* 0x000fe4000bf05300 */
[----:B------:R-:W-:Y:S02]  /*5960*/  CS2R R52, SRZ ;  /* 0x0000000000347805 */ /* 0x000fe4000001ff00 */
[----:B------:R-:W-:Y:S02]  /*5970*/  LOP3.LUT P1, RZ, R98, 0xff, RZ, 0xc0, !PT ;  /* 0x000000ff62ff7812 */ /* 0x000fe4000782c0ff */
[----:B------:R-:W-:Y:S02]  /*5980*/  CS2R R58, SRZ ;  /* 0x00000000003a7805 */ /* 0x000fe4000001ff00 */
[----:B------:R-:W-:Y:S02]  /*5990*/  SEL R0, RZ, 0xffffffff, P2 ;  /* 0xffffffffff007807 */ /* 0x000fe40001000000 */
[----:B------:R-:W-:Y:S02]  /*59a0*/  CS2R R56, SRZ ;  /* 0x0000000000387805 */ /* 0x000fe4000001ff00 */
[----:B------:R-:W-:Y:S04]  /*59b0*/  SEL R3, RZ, 0xffffffff, P0 ;  /* 0xffffffffff037807 */ /* 0x000fe80000000000 */
[----:B------:R-:W-:Y:S04]  /*59c0*/  @P3 SEL R0, R3, R0, !P1 ;  /* 0x0000000003003207 */ /* 0x000fe80004800000 */
[----:B------:R-:W-:Y:S04]  /*59d0*/  LOP3.LUT R0, R0, 0x1, RZ, 0xc0, !PT ;  /* 0x0000000100007812 */ /* 0x000fe800078ec0ff */
[----:B------:R-:W-:Y:S01]  /*59e0*/  ISETP.NE.U32.AND P0, PT, R0, 0x1, PT ;  /* 0x000000010000780c */ /* 0x000fe20003f05070 */
[----:B------:R-:W-:Y:S01]  /*59f0*/  @!UPT UIADD3 URZ, UPT, UPT, URZ, URZ, URZ ;  /* 0x000000fffffff290 */ /* 0x000fe2000fffe0ff */
[----:B------:R-:W-:Y:S11]  /*5a00*/  @!P5 BRA `(.L_x_97) ;  /* 0x00000000000cd947 */ /* 0x000ff60003800000 */
[----:B------:R-:W-:Y:S04]  /*5a10*/  SHF.L.U32 R3, R108, 0x1f, RZ ;  /* 0x0000001f6c037819 */ /* 0x000fe800000006ff */
[----:B------:R-:W1:Y:S02]  /*5a20*/  SYNCS.PHASECHK.TRANS64.TRYWAIT P1, [UR43+0xd0], R3 ;  /* 0x0000d003ff0075a7 */ /* 0x000e64000802112b */
[----:B-1----:R-:W-:Y:S05]  /*5a30*/  @!P1 BRA `(.L_x_98) ;  /* 0x0000001800489947 */ /* 0x002fea0003800000 */
.L_x_97:
[----:B------:R-:W-:Y:S05]  /*5a40*/  BSYNC B0 ;  /* 0x0000000000007941 */ /* 0x000fea0003800000 */
.L_x_96:
[----:B------:R2:W1:Y:S01]  /*5a50*/  @P0 LDS.128 R52, [R105+UR43+0x200] ;  /* 0x0002002b69340984 */ /* 0x0004620008000c00 */
[----:B------:R-:W-:Y:S01]  /*5a60*/  UIADD3 UR4, UPT, UPT, UR43, 0xd8, URZ ;  /* 0x000000d82b047890 */ /* 0x000fe2000fffe0ff */
[----:B------:R-:W-:Y:S02]  /*5a70*/  LOP3.LUT R108, R108, 0x1, RZ, 0x3c, !PT ;  /* 0x000000016c6c7812 */ /* 0x000fe400078e3cff */
[----:B------:R2:W1:Y:S01]  /*5a80*/  @P0 LDS.128 R56, [R104+0x10] ;  /* 0x0000100068380984 */ /* 0x0004620000000c00 */
[----:B------:R-:W-:Y:S01]  /*5a90*/  UPRMT UR4, UR37, 0x654, UR4 ;  /* 0x0000065425047896 */ /* 0x000fe20008000004 */
[----:B------:R-:W-:Y:S01]  /*5aa0*/  @!PT LDS RZ, [RZ] ;  /* 0x00000000fffff984 */ /* 0x000fe20000000800 */
[----:B------:R-:W-:Y:S01]  /*5ab0*/  @!PT LDS RZ, [RZ] ;  /* 0x00000000fffff984 */ /* 0x000fe20000000800 */
[----:B------:R-:W-:Y:S01]  /*5ac0*/  @!PT LDS RZ, [RZ] ;  /* 0x00000000fffff984 */ /* 0x000fe20000000800 */
[----:B------:R-:W-:Y:S01]  /*5ad0*/  @!PT LDS RZ, [RZ] ;  /* 0x00000000fffff984 */ /* 0x000fe20000000800 */
[----:B------:R5:W-:Y:S06]  /*5ae0*/  MEMBAR.ALL.CTA ;  /* 0x0000000000007992 */ /* 0x000bec0000008000 */
[----:B-----5:R-:W5:Y:S02]  /*5af0*/  FENCE.VIEW.ASYNC.S ;  /* 0x00000000000073c6 */ /* 0x020f640000000000 */
[----:B-----5:R-:W-:Y:S03]  /*5b00*/  SYNCS.ARRIVE.TRANS64.RED.A1T0 RZ, [UR4], RZ ;  /* 0x000000ffffff79a7 */ /* 0x020fe60008100404 */
.L_x_95:
[----:B------:R-:W-:Y:S05]  /*5b10*/  BSYNC B1 ;  /* 0x0000000000017941 */ /* 0x000fea0003800000 */
.L_x_94:
[----:B-1----:R-:W-:Y:S04]  /*5b20*/  SHF.R.U32.HI R3, RZ, 0x15, R32 ;  /* 0x00000015ff037819 */ /* 0x002fe80000011620 */
[----:B------:R-:W-:Y:S01]  /*5b30*/  LOP3.LUT P0, RZ, R3, 0x3, R106, 0x48, !PT ;  /* 0x0000000303ff7812 */ /* 0x000fe2000780486a */
[----:B------:R-:W-:Y:S01]  /*5b40*/  @!UPT UIADD3 URZ, UPT, UPT, URZ, URZ, URZ ;  /* 0x000000fffffff290 */ /* 0x000fe2000fffe0ff */
[----:B----4-:R-:W-:Y:S11]  /*5b50*/  @P4 BRA `(.L_x_99) ;  /* 0x0000000000084947 */ /* 0x010ff60003800000 */
[----:B------:R-:W1:Y:S02]  /*5b60*/  SYNCS.PHASECHK.TRANS64.TRYWAIT P1, [R92+URZ+0x110], R7 ;  /* 0x000110075c0075a7 */ /* 0x000e6400080211ff */
[----:B-1----:R-:W-:Y:S05]  /*5b70*/  @!P1 BRA `(.L_x_100) ;  /* 0x0000001800109947 */ /* 0x002fea0003800000 */
.L_x_99:
[----:B------:R-:W-:Y:S05]  /*5b80*/  @!P0 BRA `(.L_x_101) ;  /* 0x0000000000408947 */ /* 0x000fea0003800000 */
[----:B------:R-:W4:Y:S01]  /*5b90*/  LDCU.64 UR8, c[0x4][0x70] ;  /* 0x01000e00ff0877ac */ /* 0x000f220008000a00 */
[----:B------:R-:W-:Y:S01]  /*5ba0*/  MOV R3, 0x0 ;  /* 0x0000000000037802 */ /* 0x000fe20000000f00 */
[----:B------:R-:W-:Y:S02]  /*5bb0*/  HFMA2 R12, -RZ, RZ, 0, 5.9604644775390625e-08 ;  /* 0x00000001ff0c7431 */ /* 0x000fe400000001ff */
[----:B------:R-:W-:Y:S02]  /*5bc0*/  IMAD.MOV.U32 R8, RZ, RZ, 0x192 ;  /* 0x00000192ff087424 */ /* 0x000fe400078e00ff */
[----:B------:R-:W-:Y:S01]  /*5bd0*/  IMAD.MOV.U32 R13, RZ, RZ, RZ ;  /* 0x000000ffff0d7224 */ /* 0x000fe200078e00ff */
[----:B------:R-:W1:Y:S01]  /*5be0*/  LDCU.64 UR6, c[0x4][0x78] ;  /* 0x01000f00ff0677ac */ /* 0x000e620008000a00 */
[----:B------:R-:W2:Y:S01]  /*5bf0*/  LDC.64 R2, c[0x4][R3] ;  /* 0x0100000003027b82 */ /* 0x000ea20000000a00 */
[----:B------:R-:W5:Y:S01]  /*5c00*/  LDCU.64 UR4, c[0x4][0x10] ;  /* 0x01000200ff0477ac */ /* 0x000f620008000a00 */
[----:B----4-:R-:W-:Y:S01]  /*5c10*/  MOV R5, UR9 ;  /* 0x0000000900057c02 */ /* 0x010fe20008000f00 */
[----:B------:R-:W-:Y:S01]  /*5c20*/  IMAD.U32 R4, RZ, RZ, UR8 ;  /* 0x00000008ff047e24 */ /* 0x000fe2000f8e00ff */
[----:B-1----:R-:W-:Y:S01]  /*5c30*/  MOV R7, UR7 ;  /* 0x0000000700077c02 */ /* 0x002fe20008000f00 */
[----:B------:R-:W-:Y:S01]  /*5c40*/  IMAD.U32 R6, RZ, RZ, UR6 ;  /* 0x00000006ff067e24 */ /* 0x000fe2000f8e00ff */
[----:B-----5:R-:W-:Y:S01]  /*5c50*/  MOV R11, UR5 ;  /* 0x00000005000b7c02 */ /* 0x020fe20008000f00 */
[----:B------:R-:W-:Y:S02]  /*5c60*/  IMAD.U32 R10, RZ, RZ, UR4 ;  /* 0x00000004ff0a7e24 */ /* 0x000fe4000f8e00ff */
[----:B------:R-:W-:Y:S07]  /*5c70*/  LEPC R20, `(.L_x_101) ;  /* 0x000000001014794e */ /* 0x000fee0000000000 */
[----:B--23--:R-:W-:Y:S05]  /*5c80*/  CALL.ABS.NOINC R2 ;  /* 0x0000000002007343 */ /* 0x00cfea0003c00000 */
.L_x_101:
[----:B------:R-:W-:Y:S01]  /*5c90*/  LOP3.LUT P0, RZ, R103, 0x60, RZ, 0xc0, !PT ;  /* 0x0000006067ff7812 */ /* 0x000fe2000780c0ff */
[----:B------:R-:W-:Y:S05]  /*5ca0*/  WARPSYNC.ALL ;  /* 0x0000000000007948 */ /* 0x000fea0003800000 */
[----:B------:R-:W-:Y:S01]  /*5cb0*/  IMAD.SHL.U32 R78, R53, 0x100, RZ ;  /* 0x00000100354e7824 */ /* 0x000fe200078e00ff */
[----:B------:R-:W-:Y:S01]  /*5cc0*/  R2UR UR4, R32 ;  /* 0x00000000200472ca */ /* 0x000fe200000e0000 */
[----:B------:R-:W-:Y:S01]  /*5cd0*/  IMAD.SHL.U32 R72, R55, 0x100, RZ ;  /* 0x0000010037487824 */ /* 0x000fe200078e00ff */
[C---:B------:R-:W-:Y:S01]  /*5ce0*/  SHF.L.U32 R50, R52.reuse, 0x10, RZ ;  /* 0x0000001034327819 */ /* 0x040fe200000006ff */
[----:B------:R-:W-:Y:S01]  /*5cf0*/  IMAD.SHL.U32 R66, R57, 0x100, RZ ;  /* 0x0000010039427824 */ /* 0x000fe200078e00ff */
[C---:B------:R-:W-:Y:S01]  /*5d00*/  PRMT R49, R52.reuse, 0x8880, RZ ;  /* 0x0000888034317816 */ /* 0x040fe200000000ff */
[----:B------:R-:W-:Y:S01]  /*5d10*/  IMAD.SHL.U32 R60, R59, 0x100, RZ ;  /* 0x000001003b3c7824 */ /* 0x000fe200078e00ff */
[----:B------:R-:W-:Y:S01]  /*5d20*/  SHF.L.U32 R51, R52, 0x8, RZ ;  /* 0x0000000834337819 */ /* 0x000fe200000006ff */
[----:B------:R-:W-:Y:S01]  /*5d30*/  BSSY.RECONVERGENT B0, `(.L_x_102) ;  /* 0x00000a0000007945 */ /* 0x000fe20003800200 */
[----:B------:R-:W-:Y:S02]  /*5d40*/  SHF.R.S32.HI R50, RZ, 0x18, R50 ;  /* 0x00000018ff327819 */ /* 0x000fe40000011432 */
[C---:B------:R-:W-:Y:S02]  /*5d50*/  PRMT R80, R53.reuse, 0x8880, RZ ;  /* 0x0000888035507816 */ /* 0x040fe400000000ff */
[----:B------:R-:W-:Y:S01]  /*5d60*/  SHF.R.S32.HI R51, RZ, 0x18, R51 ;  /* 0x00000018ff337819 */ /* 0x000fe20000011433 */
[----:B-1----:R-:W-:Y:S01]  /*5d70*/  LDTM.16dp32bit_t0_t15.x32 R4, tmem[UR4] ;  /* 0x00000004000479ee */ /* 0x002fe20008a80000 */
[----:B------:R-:W3:Y:S01]  /*5d80*/  LDTM.16dp32bit_t16_t31.x32 R4, tmem[UR4+0x20] ;  /* 0x00002004000479ee */ /* 0x000ee20008aa0000 */
[----:B------:R-:W-:Y:S01]  /*5d90*/  NOP ;  /* 0x0000000000007918 */ /* 0x000fe20000000000 */
[----:B------:R-:W-:Y:S02]  /*5da0*/  R2UR UR5, R92 ;  /* 0x000000005c0572ca */ /* 0x000fe400000e0000 */
[----:B------:R-:W-:Y:S02]  /*5db0*/  SHF.R.S32.HI R52, RZ, 0x18, R52 ;  /* 0x00000018ff347819 */ /* 0x000fe40000011434 */
[----:B------:R-:W-:Y:S02]  /*5dc0*/  SHF.L.U32 R79, R53, 0x10, RZ ;  /* 0x00000010354f7819 */ /* 0x000fe400000006ff */
[C---:B------:R-:W-:Y:S02]  /*5dd0*/  PRMT R77, R54.reuse, 0x8880, RZ ;  /* 0x00008880364d7816 */ /* 0x040fe400000000ff */
[----:B------:R-:W-:Y:S02]  /*5de0*/  SHF.R.S32.HI R53, RZ, 0x18, R53 ;  /* 0x00000018ff357819 */ /* 0x000fe40000011435 */
[----:B------:R-:W-:Y:S02]  /*5df0*/  SHF.L.U32 R76, R54, 0x10, RZ ;  /* 0x00000010364c7819 */ /* 0x000fe400000006ff */
[C---:B------:R-:W-:Y:S01]  /*5e00*/  PRMT R74, R55.reuse, 0x8880, RZ ;  /* 0x00008880374a7816 */ /* 0x040fe200000000ff */
[----:B------:R-:W-:Y:S01]  /*5e10*/  UIADD3 UR5, UPT, UPT, UR5, 0x130, URZ ;  /* 0x0000013005057890 */ /* 0x000fe2000fffe0ff */
[----:B------:R-:W-:Y:S02]  /*5e20*/  SHF.L.U32 R73, R55, 0x10, RZ ;  /* 0x0000001037497819 */ /* 0x000fe400000006ff */
[C---:B------:R-:W-:Y:S01]  /*5e30*/  PRMT R71, R56.reuse, 0x8880, RZ ;  /* 0x0000888038477816 */ /* 0x040fe200000000ff */
[----:B------:R-:W-:Y:S01]  /*5e40*/  UPRMT UR5, UR37, 0x654, UR5 ;  /* 0x0000065425057896 */ /* 0x000fe20008000005 */
[----:B------:R-:W-:Y:S02]  /*5e50*/  SHF.R.S32.HI R55, RZ, 0x18, R55 ;  /* 0x00000018ff377819 */ /* 0x000fe40000011437 */
[----:B------:R-:W-:Y:S01]  /*5e60*/  SHF.L.U32 R70, R56, 0x10, RZ ;  /* 0x0000001038467819 */ /* 0x000fe200000006ff */
[----:B---3--:R-:W-:Y:S01]  /*5e70*/  IMAD R4, R47, R4, RZ ;  /* 0x000000042f047224 */ /* 0x008fe200078e02ff */
[----:B------:R-:W-:Y:S01]  /*5e80*/  PRMT R68, R57, 0x8880, RZ ;  /* 0x0000888039447816 */ /* 0x000fe200000000ff */
[----:B------:R-:W-:Y:S01]  /*5e90*/  IMAD R5, R47, R5, RZ ;  /* 0x000000052f057224 */ /* 0x000fe200078e02ff */
[----:B------:R-:W-:Y:S01]  /*5ea0*/  SHF.L.U32 R67, R57, 0x10, RZ ;  /* 0x0000001039437819 */ /* 0x000fe200000006ff */
[----:B------:R-:W-:Y:S01]  /*5eb0*/  IMAD R6, R47, R6, RZ ;  /* 0x000000062f067224 */ /* 0x000fe200078e02ff */
[----:B------:R-:W-:Y:S01]  /*5ec0*/  SYNCS.ARRIVE.TRANS64.RED.A1T0 RZ, [UR5], RZ ;  /* 0x000000ffffff79a7 */ /* 0x000fe20008100405 */
[----:B------:R-:W-:Y:S01]  /*5ed0*/  IMAD R4, R49, R48, R4 ;  /* 0x0000003031047224 */ /* 0x000fe200078e0204 */
[----:B------:R-:W-:Y:S01]  /*5ee0*/  MOV R49, R80 ;  /* 0x0000005000317202 */ /* 0x000fe20000000f00 */
[----:B------:R-:W-:Y:S01]  /*5ef0*/  IMAD R7, R47, R7, RZ ;  /* 0x000000072f077224 */ /* 0x000fe200078e02ff */
[----:B------:R-:W-:Y:S01]  /*5f00*/  PRMT R65, R58, 0x8880, RZ ;  /* 0x000088803a417816 */ /* 0x000fe200000000ff */
[-C--:B------:R-:W-:Y:S01]  /*5f10*/  IMAD R5, R50, R48.reuse, R5 ;  /* 0x0000003032057224 */ /* 0x080fe200078e0205 */
[----:B------:R-:W-:Y:S01]  /*5f20*/  SHF.R.S32.HI R50, RZ, 0x18, R79 ;  /* 0x00000018ff327819 */ /* 0x000fe2000001144f */
[----:B------:R-:W-:Y:S01]  /*5f30*/  IMAD R6, R51, R48, R6 ;  /* 0x0000003033067224 */ /* 0x000fe200078e0206 */
[----:B------:R-:W-:Y:S01]  /*5f40*/  SHF.R.S32.HI R51, RZ, 0x18, R78 ;  /* 0x00000018ff337819 */ /* 0x000fe2000001144e */
[C---:B------:R-:W-:Y:S01]  /*5f50*/  IMAD R8, R47.reuse, R8, RZ ;  /* 0x000000082f087224 */ /* 0x040fe200078e02ff */
[----:B------:R-:W-:Y:S01]  /*5f60*/  SHF.R.S32.HI R57, RZ, 0x18, R57 ;  /* 0x00000018ff397819 */ /* 0x000fe20000011439 */
[----:B------:R-:W-:Y:S01]  /*5f70*/  IMAD R7, R52, R48, R7 ;  /* 0x0000003034077224 */ /* 0x000fe200078e0207 */
[----:B------:R-:W-:Y:S01]  /*5f80*/  SHF.L.U32 R64, R58, 0x10, RZ ;  /* 0x000000103a407819 */ /* 0x000fe200000006ff */
[----:B------:R-:W-:Y:S01]  /*5f90*/  IMAD R9, R47, R9, RZ ;  /* 0x000000092f097224 */ /* 0x000fe200078e02ff */
[----:B------:R-:W-:Y:S01]  /*5fa0*/  PRMT R62, R59, 0x8880, RZ ;  /* 0x000088803b3e7816 */ /* 0x000fe200000000ff */
[----:B------:R-:W-:Y:S01]  /*5fb0*/  IMAD R10, R47, R10, RZ ;  /* 0x0000000a2f0a7224 */ /* 0x000fe200078e02ff */
[----:B------:R-:W-:Y:S01]  /*5fc0*/  I2IP.S8.S32.SAT R92, R7, R6, RZ ;  /* 0x00000006075c7239 */ /* 0x000fe200000014ff */
[----:B------:R-:W-:Y:S01]  /*5fd0*/  IMAD R8, R49, R48, R8 ;  /* 0x0000003031087224 */ /* 0x000fe200078e0208 */
[----:B------:R-:W-:Y:S01]  /*5fe0*/  MOV R49, R77 ;  /* 0x0000004d00317202 */ /* 0x000fe20000000f00 */
[----:B------:R-:W-:Y:S01]  /*5ff0*/  IMAD R11, R47, R11, RZ ;  /* 0x0000000b2f0b7224 */ /* 0x000fe200078e02ff */
[----:B------:R-:W-:Y:S01]  /*6000*/  I2IP.S8.S32.SAT R92, R5, R4, R92 ;  /* 0x00000004055c7239 */ /* 0x000fe2000000145c */
[-C--:B------:R-:W-:Y:S01]  /*6010*/  IMAD R9, R50, R48.reuse, R9 ;  /* 0x0000003032097224 */ /* 0x080fe200078e0209 */
[----:B------:R-:W-:Y:S01]  /*6020*/  SHF.R.S32.HI R50, RZ, 0x18, R76 ;  /* 0x00000018ff327819 */ /* 0x000fe2000001144c */
[----:B------:R-:W-:Y:S01]  /*6030*/  IMAD R10, R51, R48, R10 ;  /* 0x00000030330a7224 */ /* 0x000fe200078e020a */
[----:B------:R-:W-:Y:S01]  /*6040*/  MOV R51, R74 ;  /* 0x0000004a00337202 */ /* 0x000fe20000000f00 */
[----:B------:R-:W-:Y:S01]  /*6050*/  IMAD R12, R47, R12, RZ ;  /* 0x0000000c2f0c7224 */ /* 0x000fe200078e02ff */
[----:B------:R-:W-:Y:S01]  /*6060*/  SHF.L.U32 R75, R54, 0x8, RZ ;  /* 0x00000008364b7819 */ /* 0x000fe200000006ff */
[-C--:B------:R-:W-:Y:S01]  /*6070*/  IMAD R11, R53, R48.reuse, R11 ;  /* 0x00000030350b7224 */ /* 0x080fe200078e020b */
[----:B------:R-:W-:Y:S01]  /*6080*/  SHF.R.S32.HI R54, RZ, 0x18, R54 ;  /* 0x00000018ff367819 */ /* 0x000fe20000011436 */
[----:B------:R-:W-:Y:S01]  /*6090*/  IMAD R13, R47, R13, RZ ;  /* 0x0000000d2f0d7224 */ /* 0x000fe200078e02ff */
[----:B------:R-:W-:Y:S01]  /*60a0*/  SHF.R.S32.HI R53, RZ, 0x18, R72 ;  /* 0x00000018ff357819 */ /* 0x000fe20000011448 */
[----:B------:R-:W-:Y:S01]  /*60b0*/  IMAD R12, R49, R48, R12 ;  /* 0x00000030310c7224 */ /* 0x000fe200078e020c */
[----:B------:R-:W-:Y:S01]  /*60c0*/  SHF.R.S32.HI R49, RZ, 0x18, R75 ;  /* 0x00000018ff317819 */ /* 0x000fe2000001144b */
[----:B------:R-:W-:Y:S01]  /*60d0*/  IMAD R14, R47, R14, RZ ;  /* 0x0000000e2f0e7224 */ /* 0x000fe200078e02ff */
[----:B------:R-:W-:Y:S01]  /*60e0*/  I2IP.S8.S32.SAT R93, R11, R10, RZ ;  /* 0x0000000a0b5d7239 */ /* 0x000fe200000014ff */
[----:B------:R-:W-:Y:S01]  /*60f0*/  IMAD R15, R47, R15, RZ ;  /* 0x0000000f2f0f7224 */ /* 0x000fe200078e02ff */
[----:B------:R-:W-:Y:S01]  /*6100*/  SHF.L.U32 R61, R59, 0x10, RZ ;  /* 0x000000103b3d7819 */ /* 0x000fe200000006ff */
[----:B------:R-:W-:Y:S01]  /*6110*/  IMAD R13, R50, R48, R13 ;  /* 0x00000030320d7224 */ /* 0x000fe200078e020d */
[----:B------:R-:W-:Y:S01]  /*6120*/  I2IP.S8.S32.SAT R93, R9, R8, R93 ;  /* 0x00000008095d7239 */ /* 0x000fe2000000145d */
[----:B------:R-:W-:Y:S01]  /*6130*/  IMAD R16, R47, R16, RZ ;  /* 0x000000102f107224 */ /* 0x000fe200078e02ff */
[----:B------:R-:W-:Y:S01]  /*6140*/  SHF.R.S32.HI R50, RZ, 0x18, R73 ;  /* 0x00000018ff327819 */ /* 0x000fe20000011449 */
[-C--:B------:R-:W-:Y:S01]  /*6150*/  IMAD R14, R49, R48.reuse, R14 ;  /* 0x00000030310e7224 */ /* 0x080fe200078e020e */
[----:B------:R-:W-:Y:S01]  /*6160*/  SHF.R.S32.HI R59, RZ, 0x18, R59 ;  /* 0x00000018ff3b7819 */ /* 0x000fe2000001143b */
[C---:B------:R-:W-:Y:S01]  /*6170*/  IMAD R17, R47.reuse, R17, RZ ;  /* 0x000000112f117224 */ /* 0x040fe200078e02ff */
[----:B------:R-:W-:Y:S01]  /*6180*/  SHF.L.U32 R69, R56, 0x8, RZ ;  /* 0x0000000838457819 */ /* 0x000fe200000006ff */
[----:B------:R-:W-:Y:S01]  /*6190*/  IMAD R15, R54, R48, R15 ;  /* 0x00000030360f7224 */ /* 0x000fe200078e020f */
[----:B------:R-:W-:Y:S01]  /*61a0*/  SHF.R.S32.HI R56, RZ, 0x18, R56 ;  /* 0x00000018ff387819 */ /* 0x000fe20000011438 */
[----:B------:R-:W-:Y:S01]  /*61b0*/  IMAD R18, R47, R18, RZ ;  /* 0x000000122f127224 */ /* 0x000fe200078e02ff */
[----:B------:R-:W-:Y:S01]  /*61c0*/  SHF.L.U32 R63, R58, 0x8, RZ ;  /* 0x000000083a3f7819 */ /* 0x000fe200000006ff */
[----:B------:R-:W-:Y:S01]  /*61d0*/  IMAD R16, R51, R48, R16 ;  /* 0x0000003033107224 */ /* 0x000fe200078e0210 */
[----:B------:R-:W-:Y:S01]  /*61e0*/  I2IP.S8.S32.SAT R94, R15, R14, RZ ;  /* 0x0000000e0f5e7239 */ /* 0x000fe200000014ff */
[----:B------:R-:W-:Y:S01]  /*61f0*/  IMAD R19, R47, R19, RZ ;  /* 0x000000132f137224 */ /* 0x000fe200078e02ff */
[----:B------:R-:W-:Y:S01]  /*6200*/  SHF.R.S32.HI R51, RZ, 0x18, R70 ;  /* 0x00000018ff337819 */ /* 0x000fe20000011446 */
[----:B------:R-:W-:Y:S01]  /*6210*/  IMAD R17, R50, R48, R17 ;  /* 0x0000003032117224 */ /* 0x000fe200078e0211 */
[----:B------:R-:W-:Y:S01]  /*6220*/  I2IP.S8.S32.SAT R94, R13, R12, R94 ;  /* 0x0000000c0d5e7239 */ /* 0x000fe2000000145e */
[----:B------:R-:W-:Y:S01]  /*6230*/  IMAD R0, R47, R20, RZ ;  /* 0x000000142f007224 */ /* 0x000fe200078e02ff */
[----:B------:R-:W-:Y:S01]  /*6240*/  SHF.R.S32.HI R50, RZ, 0x18, R69 ;  /* 0x00000018ff327819 */ /* 0x000fe20000011445 */
[-C--:B------:R-:W-:Y:S01]  /*6250*/  IMAD R18, R53, R48.reuse, R18 ;  /* 0x0000003035127224 */ /* 0x080fe200078e0212 */
[----:B------:R-:W-:Y:S01]  /*6260*/  SHF.R.S32.HI R58, RZ, 0x18, R58 ;  /* 0x00000018ff3a7819 */ /* 0x000fe2000001143a */
[----:B------:R-:W-:Y:S01]  /*6270*/  IMAD.MOV.U32 R49, RZ, RZ, R71 ;  /* 0x000000ffff317224 */ /* 0x000fe200078e0047 */
[----:B------:R-:W-:Y:S01]  /*6280*/  SHF.R.S32.HI R53, RZ, 0x18, R60 ;  /* 0x00000018ff357819 */ /* 0x000fe2000001143c */
[----:B------:R-:W-:Y:S02]  /*6290*/  IMAD R2, R47, R21, RZ ;  /* 0x000000152f027224 */ /* 0x000fe400078e02ff */
[----:B------:R-:W-:Y:S02]  /*62a0*/  IMAD R19, R55, R48, R19 ;  /* 0x0000003037137224 */ /* 0x000fe400078e0213 */
[----:B------:R-:W-:Y:S02]  /*62b0*/  IMAD R3, R47, R22, RZ ;  /* 0x000000162f037224 */ /* 0x000fe400078e02ff */
[----:B------:R-:W-:Y:S01]  /*62c0*/  IMAD R0, R49, R48, R0 ;  /* 0x0000003031007224 */ /* 0x000fe200078e0200 */
[----:B------:R-:W-:Y:S01]  /*62d0*/  I2IP.S8.S32.SAT R95, R19, R18, RZ ;  /* 0x00000012135f7239 */ /* 0x000fe200000014ff */
[----:B------:R-:W-:Y:S01]  /*62e0*/  IMAD R23, R47, R23, RZ ;  /* 0x000000172f177224 */ /* 0x000fe200078e02ff */
[----:B------:R-:W-:Y:S01]  /*62f0*/  MOV R49, R68 ;  /* 0x0000004400317202 */ /* 0x000fe20000000f00 */
[----:B------:R-:W-:Y:S01]  /*6300*/  IMAD R2, R51, R48, R2 ;  /* 0x0000003033027224 */ /* 0x000fe200078e0202 */
[----:B------:R-:W-:Y:S01]  /*6310*/  I2IP.S8.S32.SAT R95, R17, R16, R95 ;  /* 0x00000010115f7239 */ /* 0x000fe2000000145f */
[C---:B------:R-:W-:Y:S01]  /*6320*/  IMAD R20, R47.reuse, R24, RZ ;  /* 0x000000182f147224 */ /* 0x040fe200078e02ff */
[----:B------:R-:W-:Y:S01]  /*6330*/  SHF.R.S32.HI R51, RZ, 0x18, R66 ;  /* 0x00000018ff337819 */ /* 0x000fe20000011442 */
[-C--:B------:R-:W-:Y:S01]  /*6340*/  IMAD R3, R50, R48.reuse, R3 ;  /* 0x0000003032037224 */ /* 0x080fe200078e0203 */
[----:B------:R-:W-:Y:S01]  /*6350*/  SHF.R.S32.HI R50, RZ, 0x18, R67 ;  /* 0x00000018ff327819 */ /* 0x000fe20000011443 */
[C---:B------:R-:W-:Y:S01]  /*6360*/  IMAD R21, R47.reuse, R25, RZ ;  /* 0x000000192f157224 */ /* 0x040fe200078e02ff */
[----:B------:R1:W-:Y:S01]  /*6370*/  STS.128 [R105+UR43+0x1200], R92 ;  /* 0x0012005c69007988 */ /* 0x0003e20008000c2b */
[----:B------:R-:W-:Y:S02]  /*6380*/  IMAD R23, R56, R48, R23 ;  /* 0x0000003038177224 */ /* 0x000fe400078e0217 */
[----:B------:R-:W-:Y:S02]  /*6390*/  IMAD R22, R47, R26, RZ ;  /* 0x0000001a2f167224 */ /* 0x000fe400078e02ff */
[-C--:B------:R-:W-:Y:S01]  /*63a0*/  IMAD R20, R49, R48.reuse, R20 ;  /* 0x0000003031147224 */ /* 0x080fe200078e0214 */
[----:B------:R-:W-:Y:S01]  /*63b0*/  I2IP.S8.S32.SAT R115, R23, R3, RZ ;  /* 0x0000000317737239 */ /* 0x000fe200000014ff */
[C---:B------:R-:W-:Y:S01]  /*63c0*/  IMAD R27, R47.reuse, R27, RZ ;  /* 0x0000001b2f1b7224 */ /* 0x040fe200078e02ff */
[----:B------:R-:W-:Y:S01]  /*63d0*/  MOV R49, R65 ;  /* 0x0000004100317202 */ /* 0x000fe20000000f00 */
[----:B------:R-:W-:Y:S01]  /*63e0*/  IMAD R21, R50, R48, R21 ;  /* 0x0000003032157224 */ /* 0x000fe200078e0215 */
[----:B------:R-:W-:Y:S01]  /*63f0*/  I2IP.S8.S32.SAT R116, R2, R0, R115 ;  /* 0x0000000002747239 */ /* 0x000fe20000001473 */
[----:B------:R-:W-:Y:S01]  /*6400*/  IMAD R24, R47, R28, RZ ;  /* 0x0000001c2f187224 */ /* 0x000fe200078e02ff */
[----:B------:R-:W-:Y:S01]  /*6410*/  SHF.R.S32.HI R50, RZ, 0x18, R64 ;  /* 0x00000018ff327819 */ /* 0x000fe20000011440 */
[----:B------:R-:W-:Y:S01]  /*6420*/  IMAD R22, R51, R48, R22 ;  /* 0x0000003033167224 */ /* 0x000fe200078e0216 */
[----:B------:R-:W-:Y:S01]  /*6430*/  MOV R51, R62 ;  /* 0x0000003e00337202 */ /* 0x000fe20000000f00 */
[-C--:B------:R-:W-:Y:S02]  /*6440*/  IMAD R27, R57, R48.reuse, R27 ;  /* 0x00000030391b7224 */ /* 0x080fe400078e021b */
[----:B------:R-:W-:Y:S02]  /*6450*/  IMAD R25, R47, R29, RZ ;  /* 0x0000001d2f197224 */ /* 0x000fe400078e02ff */
[----:B------:R-:W-:Y:S01]  /*6460*/  IMAD R24, R49, R48, R24 ;  /* 0x0000003031187224 */ /* 0x000fe200078e0218 */
[----:B------:R-:W-:Y:S01]  /*6470*/  SHF.R.S32.HI R49, RZ, 0x18, R63 ;  /* 0x00000018ff317819 */ /* 0x000fe2000001143f */
[----:B------:R-:W-:Y:S01]  /*6480*/  IMAD R26, R47, R30, RZ ;  /* 0x0000001e2f1a7224 */ /* 0x000fe200078e02ff */
[----:B------:R-:W-:Y:S01]  /*6490*/  I2IP.S8.S32.SAT R117, R27, R22, RZ ;  /* 0x000000161b757239 */ /* 0x000fe200000014ff */
[C---:B------:R-:W-:Y:S02]  /*64a0*/  IMAD R31, R47.reuse, R31, RZ ;  /* 0x0000001f2f1f7224 */ /* 0x040fe400078e02ff */
[----:B------:R-:W-:Y:S01]  /*64b0*/  IMAD R25, R50, R48, R25 ;  /* 0x0000003032197224 */ /* 0x000fe200078e0219 */
[----:B------:R-:W-:Y:S01]  /*64c0*/  SHF.R.S32.HI R50, RZ, 0x18, R61 ;  /* 0x00000018ff327819 */ /* 0x000fe2000001143d */
[----:B------:R-:W-:Y:S01]  /*64d0*/  IMAD R28, R47, R32, RZ ;  /* 0x000000202f1c7224 */ /* 0x000fe200078e02ff */
[----:B------:R-:W-:Y:S01]  /*64e0*/  I2IP.S8.S32.SAT R117, R21, R20, R117 ;  /* 0x0000001415757239 */ /* 0x000fe20000001475 */
[-C--:B------:R-:W-:Y:S02]  /*64f0*/  IMAD R26, R49, R48.reuse, R26 ;  /* 0x00000030311a7224 */ /* 0x080fe400078e021a */
[----:B------:R-:W-:Y:S02]  /*6500*/  IMAD R29, R47, R33, RZ ;  /* 0x000000212f1d7224 */ /* 0x000fe400078e02ff */
[-C--:B------:R-:W-:Y:S02]  /*6510*/  IMAD R31, R58, R48.reuse, R31 ;  /* 0x000000303a1f7224 */ /* 0x080fe400078e021f */
[----:B------:R-:W-:Y:S02]  /*6520*/  IMAD R28, R51, R48, R28 ;  /* 0x00000030331c7224 */ /* 0x000fe400078e021c */
[----:B------:R-:W-:Y:S01]  /*6530*/  IMAD R30, R47, R34, RZ ;  /* 0x000000222f1e7224 */ /* 0x000fe200078e02ff */
[----:B------:R-:W-:Y:S01]  /*6540*/  I2IP.S8.S32.SAT R114, R31, R26, RZ ;  /* 0x0000001a1f727239 */ /* 0x000fe200000014ff */
[----:B------:R-:W-:Y:S02]  /*6550*/  IMAD R29, R50, R48, R29 ;  /* 0x00000030321d7224 */ /* 0x000fe400078e021d */
[----:B------:R-:W-:Y:S01]  /*6560*/  IMAD R35, R47, R35, RZ ;  /* 0x000000232f237224 */ /* 0x000fe200078e02ff */
[----:B------:R-:W-:Y:S01]  /*6570*/  I2IP.S8.S32.SAT R118, R25, R24, R114 ;  /* 0x0000001819767239 */ /* 0x000fe20000001472 */
[-C--:B------:R-:W-:Y:S01]  /*6580*/  IMAD R30, R53, R48.reuse, R30 ;  /* 0x00000030351e7224 */ /* 0x080fe200078e021e */
[----:B------:R-:W-:Y:S01]  /*6590*/  IADD3 R114, PT, PT, R44, 0x1, RZ ;  /* 0x000000012c727810 */ /* 0x000fe20007ffe0ff */
[----:B------:R-:W-:Y:S05]  /*65a0*/  IMAD R35, R59, R48, R35 ;  /* 0x000000303b237224 */ /* 0x000fea00078e0223 */
[----:B------:R-:W-:Y:S04]  /*65b0*/  I2IP.S8.S32.SAT R120, R35, R30, RZ ;  /* 0x0000001e23787239 */ /* 0x000fe800000014ff */
[----:B------:R-:W-:Y:S05]  /*65c0*/  I2IP.S8.S32.SAT R119, R29, R28, R120 ;  /* 0x0000001c1d777239 */ /* 0x000fea0000001478 */
[----:B------:R1:W-:Y:S01]  /*65d0*/  STS.128 [R104+0x1010], R116 ;  /* 0x0010107468007388 */ /* 0x0003e20000000c00 */
[----:B------:R-:W-:Y:S01]  /*65e0*/  @!PT LDS RZ, [RZ] ;  /* 0x00000000fffff984 */ /* 0x000fe20000000800 */
[----:B------:R-:W-:Y:S01]  /*65f0*/  @!PT LDS RZ, [RZ] ;  /* 0x00000000fffff984 */ /* 0x000fe20000000800 */
[----:B------:R-:W-:Y:S01]  /*6600*/  @!PT LDS RZ, [RZ] ;  /* 0x00000000fffff984 */ /* 0x000fe20000000800 */
[----:B------:R-:W-:Y:S01]  /*6610*/  @!PT LDS RZ, [RZ] ;  /* 0x00000000fffff984 */ /* 0x000fe20000000800 */
[----:B------:R3:W-:Y:S07]  /*6620*/  MEMBAR.ALL.CTA ;  /* 0x0000000000007992 */ /* 0x0007ee0000008000 */
[----:B---3--:R-:W3:Y:S02]  /*6630*/  FENCE.VIEW.ASYNC.S ;  /* 0x00000000000073c6 */ /* 0x008ee40000000000 */
[----:B---3--:R-:W-:Y:S06]  /*6640*/  BAR.SYNC.DEFER_BLOCKING 0x1, 0x80 ;  /* 0x0042000000007b1d */ /* 0x008fec0000010000 */
[----:B------:R-:W-:Y:S05]  /*6650*/  @P0 BRA `(.L_x_103) ;  /* 0x0000000000340947 */ /* 0x000fea0003800000 */
[----:B------:R-:W-:Y:S01]  /*6660*/  UIADD3 UR12, UPT, UPT, UR43, 0x1200, URZ ;  /* 0x000012002b0c7890 */ /* 0x000fe2000fffe0ff */
[----:B------:R-:W-:Y:S01]  /*6670*/  R2UR UR9, R97 ;  /* 0x00000000610972ca */ /* 0x000fe200000e0000 */
[----:B------:R-:W-:Y:S01]  /*6680*/  UIADD3 UR10, UP0, UPT, UR46, 0x680, URZ ;  /* 0x000006802e0a7890 */ /* 0x000fe2000ff1e0ff */
[----:B------:R-:W-:Y:S01]  /*6690*/  R2UR UR8, R99 ;  /* 0x00000000630872ca */ /* 0x000fe200000e0000 */
[----:B------:R-:W-:Y:S02]  /*66a0*/  UMOV UR7, UR36 ;  /* 0x0000002400077c82 */ /* 0x000fe40008000000 */
[----:B------:R-:W-:Y:S01]  /*66b0*/  IMAD.U32 R111, RZ, RZ, UR12 ;  /* 0x0000000cff6f7e24 */ /* 0x000fe2000f8e00ff */
[----:B------:R-:W-:Y:S04]  /*66c0*/  UIADD3.X UR11, UPT, UPT, URZ, UR47, URZ, UP0, !UPT ;  /* 0x0000002fff0b7290 */ /* 0x000fe800087fe4ff */
[----:B------:R-:W-:Y:S03]  /*66d0*/  R2UR UR4, R111 ;  /* 0x000000006f0472ca */ /* 0x000fe600000e0000 */
[----:B------:R-:W-:Y:S02]  /*66e0*/  USHF.L.U32 UR5, UR9, 0x6, URZ ;  /* 0x0000000609057899 */ /* 0x000fe400080006ff */
[----:B------:R-:W-:Y:S09]  /*66f0*/  USHF.L.U32 UR6, UR8, 0x6, URZ ;  /* 0x0000000608067899 */ /* 0x000ff200080006ff */
[----:B------:R3:W-:Y:S01]  /*6700*/  UTMASTG.3D [UR4], [UR10] ;  /* 0x000000040a0073b5 */ /* 0x0007e20008010000 */
[----:B------:R0:W-:Y:S01]  /*6710*/  UTMACMDFLUSH ;  /* 0x00000000000079b7 */ /* 0x0001e20000000000 */
[----:B---3--:R-:W-:Y:S04]  /*6720*/  DEPBAR.LE SB0, 0x0 ;  /* 0x000080000000791a */ /* 0x008fe80000000000 */
.L_x_103:
[----:B------:R-:W-:Y:S05]  /*6730*/  BSYNC.RECONVERGENT B0 ;  /* 0x0000000000007941 */ /* 0x000fea0003800200 */
.L_x_102:
[----:B------:R-:W-:Y:S01]  /*6740*/  BAR.SYNC.DEFER_BLOCKING 0x1, 0x80 ;  /* 0x0042000000007b1d */ /* 0x000fe20000010000 */
[----:B------:R-:W-:Y:S01]  /*6750*/  ISETP.NE.AND P2, PT, R112, RZ, PT ;  /* 0x000000ff7000720c */ /* 0x000fe20003f45270 */
[----:B------:R-:W-:Y:S01]  /*6760*/  IMAD.IADD R97, R43, 0x1, R81 ;  /* 0x000000012b617824 */ /* 0x000fe200078e0251 */
[----:B------:R-:W-:Y:S01]  /*6770*/  ISETP.NE.AND P0, PT, R113, 0x2, PT ;  /* 0x000000027100780c */ /* 0x000fe20003f05270 */
[----:B------:R-:W-:Y:S01]  /*6780*/  IMAD.IADD R99, R45, 0x1, R96 ;  /* 0x000000012d637824 */ /* 0x000fe200078e0260 */
[----:B------:R-:W-:Y:S02]  /*6790*/  ISETP.NE.AND P1, PT, R114, 0x4, PT ;  /* 0x000000047200780c */ /* 0x000fe40003f25270 */
[----:B------:R-:W-:Y:S02]  /*67a0*/  SEL R0, RZ, 0x1, P0 ;  /* 0x00000001ff007807 */ /* 0x000fe40000000000 */
[----:B------:R-:W-:Y:S02]  /*67b0*/  SEL R3, RZ, 0x1, P1 ;  /* 0x00000001ff037807 */ /* 0x000fe40000800000 */
[----:B------:R-:W-:Y:S02]  /*67c0*/  LOP3.LUT R109, R109, R0, RZ, 0x3c, !PT ;  /* 0x000000006d6d7212 */ /* 0x000fe400078e3cff */
[----:B------:R-:W-:Y:S02]  /*67d0*/  LOP3.LUT R110, R110, R3, RZ, 0x3c, !PT ;  /* 0x000000036e6e7212 */ /* 0x000fe400078e3cff */
[----:B------:R-:W-:Y:S02]  /*67e0*/  @P2 R2UR UR36, R107 ;  /* 0x000000006b2422ca */ /* 0x000fe400000e0000 */
[----:B------:R-:W-:Y:S02]  /*67f0*/  SEL R113, R113, RZ, P0 ;  /* 0x000000ff71717207 */ /* 0x000fe40000000000 */
[----:B------:R-:W-:Y:S01]  /*6800*/  SEL R44, R114, RZ, P1 ;  /* 0x000000ff722c7207 */ /* 0x000fe20000800000 */
[----:B------:R-:W-:Y:S10]  /*6810*/  @P2 BRA `(.L_x_104) ;  /* 0xffffffe400682947 */ /* 0x000ff4000383ffff */
[----:B------:R-:W-:Y:S05]  /*6820*/  EXIT ;  /* 0x000000000000794d */ /* 0x000fea0003800000 */
.L_x_20:
[----:B--2---:R2:W1:Y:S02]  /*6830*/  SYNCS.PHASECHK.TRANS64.TRYWAIT P0, [R3+URZ+0x160], R2 ;  /* 0x00016002030075a7 */ /* 0x00446400080011ff */
[----:B-1----:R-:W-:Y:S05]  /*6840*/  @!P0 NANOSLEEP.SYNCS 0x989680 ;  /* 0x009896800000895d */ /* 0x002fea0003900000 */
[----:B------:R-:W1:Y:S02]  /*6850*/  @!P0 SYNCS.PHASECHK.TRANS64 P0, [R3+URZ+0x160], R2 ;  /* 0x00016002030085a7 */ /* 0x000e6400080010ff */
[----:B-1----:R-:W-:Y:S05]  /*6860*/  @!P0 BRA `(.L_x_20) ;  /* 0xfffffffc00f08947 */ /* 0x002fea000383ffff */
[----:B------:R-:W-:Y:S05]  /*6870*/  BRA `(.L_x_105) ;  /* 0xffffffac00947947 */ /* 0x000fea000383ffff */
.L_x_23:
[----:B-1----:R-:W-:-:S07]  /*6880*/  MOV R2, UR33 ;  /* 0x0000002100027c02 */ /* 0x002fce0008000f00 */
.L_x_106:
[----:B-1----:R1:W2:Y:S02]  /*6890*/  SYNCS.PHASECHK.TRANS64.TRYWAIT P0, [R2+URZ+0x68], R5 ;  /* 0x00006805020075a7 */ /* 0x0022a400080011ff */
[----:B--2---:R-:W-:Y:S05]  /*68a0*/  @!P0 NANOSLEEP.SYNCS 0x989680 ;  /* 0x009896800000895d */ /* 0x004fea0003900000 */
[----:B------:R-:W2:Y:S02]  /*68b0*/  @!P0 SYNCS.PHASECHK.TRANS64 P0, [R2+URZ+0x68], R5 ;  /* 0x00006805020085a7 */ /* 0x000ea400080010ff */
[----:B--2---:R-:W-:Y:S05]  /*68c0*/  @!P0 BRA `(.L_x_106) ;  /* 0xfffffffc00f08947 */ /* 0x004fea000383ffff */
[----:B------:R-:W-:Y:S05]  /*68d0*/  BRA `(.L_x_22) ;  /* 0xffffffac00e47947 */ /* 0x000fea000383ffff */
.L_x_29:
[----:B-1----:R-:W-:-:S07]  /*68e0*/  MOV R2, UR17 ;  /* 0x0000001100027c02 */ /* 0x002fce0008000f00 */
.L_x_107:
[----:B-1----:R1:W2:Y:S02]  /*68f0*/  SYNCS.PHASECHK.TRANS64.TRYWAIT P0, [R2+URZ+0x68], R5 ;  /* 0x00006805020075a7 */ /* 0x0022a400080011ff */
[----:B--2---:R-:W-:Y:S05]  /*6900*/  @!P0 NANOSLEEP.SYNCS 0x989680 ;  /* 0x009896800000895d */ /* 0x004fea0003900000 */
[----:B------:R-:W2:Y:S02]  /*6910*/  @!P0 SYNCS.PHASECHK.TRANS64 P0, [R2+URZ+0x68], R5 ;  /* 0x00006805020085a7 */ /* 0x000ea400080010ff */
[----:B--2---:R-:W-:Y:S05]  /*6920*/  @!P0 BRA `(.L_x_107) ;  /* 0xfffffffc00f08947 */ /* 0x004fea000383ffff */
[----:B------:R-:W-:Y:S05]  /*6930*/  BRA `(.L_x_28) ;  /* 0xffffffb000887947 */ /* 0x000fea000383ffff */
.L_x_33:
[----:B-1----:R1:W2:Y:S02]  /*6940*/  SYNCS.PHASECHK.TRANS64.TRYWAIT P0, [R2+URZ+0xf0], R3 ;  /* 0x0000f003020075a7 */ /* 0x0022a400080011ff */
[----:B--2---:R-:W-:Y:S05]  /*6950*/  @!P0 NANOSLEEP.SYNCS 0x989680 ;  /* 0x009896800000895d */ /* 0x004fea0003900000 */
[----:B------:R-:W2:Y:S02]  /*6960*/  @!P0 SYNCS.PHASECHK.TRANS64 P0, [R2+URZ+0xf0], R3 ;  /* 0x0000f003020085a7 */ /* 0x000ea400080010ff */
[----:B--2---:R-:W-:Y:S05]  /*6970*/  @!P0 BRA `(.L_x_33) ;  /* 0xfffffffc00f08947 */ /* 0x004fea000383ffff */
[----:B------:R-:W-:Y:S05]  /*6980*/  BRA `(.L_x_108) ;  /* 0xffffffb400147947 */ /* 0x000fea000383ffff */
.L_x_37:
[----:B----4-:R-:W-:-:S07]  /*6990*/  MOV R0, UR5 ;  /* 0x0000000500007c02 */ /* 0x010fce0008000f00 */
.L_x_109:
[----:B-1----:R1:W2:Y:S02]  /*69a0*/  SYNCS.PHASECHK.TRANS64.TRYWAIT P0, [R0+URZ], R3 ;  /* 0x00000003000075a7 */ /* 0x0022a400080011ff */
[----:B--2---:R-:W-:Y:S05]  /*69b0*/  @!P0 NANOSLEEP.SYNCS 0x989680 ;  /* 0x009896800000895d */ /* 0x004fea0003900000 */
[----:B------:R-:W2:Y:S02]  /*69c0*/  @!P0 SYNCS.PHASECHK.TRANS64 P0, [R0+URZ], R3 ;  /* 0x00000003000085a7 */ /* 0x000ea400080010ff */
[----:B--2---:R-:W-:Y:S05]  /*69d0*/  @!P0 BRA `(.L_x_109) ;  /* 0xfffffffc00f08947 */ /* 0x004fea000383ffff */
[----:B------:R-:W-:Y:S05]  /*69e0*/  BRA `(.L_x_110) ;  /* 0xffffffb800847947 */ /* 0x000fea000383ffff */
.L_x_38:
[----:B----4-:R-:W-:-:S07]  /*69f0*/  MOV R0, UR5 ;  /* 0x0000000500007c02 */ /* 0x010fce0008000f00 */
.L_x_111:
[----:B-1----:R1:W2:Y:S02]  /*6a00*/  SYNCS.PHASECHK.TRANS64.TRYWAIT P0, [R0+URZ], R3 ;  /* 0x00000003000075a7 */ /* 0x0022a400080011ff */
[----:B--2---:R-:W-:Y:S05]  /*6a10*/  @!P0 NANOSLEEP.SYNCS 0x989680 ;  /* 0x009896800000895d */ /* 0x004fea0003900000 */
[----:B------:R-:W2:Y:S02]  /*6a20*/  @!P0 SYNCS.PHASECHK.TRANS64 P0, [R0+URZ], R3 ;  /* 0x00000003000085a7 */ /* 0x000ea400080010ff */
[----:B--2---:R-:W-:Y:S05]  /*6a30*/  @!P0 BRA `(.L_x_111) ;  /* 0xfffffffc00f08947 */ /* 0x004fea000383ffff */
[----:B------:R-:W-:Y:S05]  /*6a40*/  BRA `(.L_x_112) ;  /* 0xffffffb800907947 */ /* 0x000fea000383ffff */
.L_x_39:
[----:B----4-:R-:W-:-:S07]  /*6a50*/  MOV R0, UR5 ;  /* 0x0000000500007c02 */ /* 0x010fce0008000f00 */
.L_x_113:
[----:B-1----:R1:W2:Y:S02]  /*6a60*/  SYNCS.PHASECHK.TRANS64.TRYWAIT P0, [R0+URZ], R3 ;  /* 0x00000003000075a7 */ /* 0x0022a400080011ff */
[----:B--2---:R-:W-:Y:S05]  /*6a70*/  @!P0 NANOSLEEP.SYNCS 0x989680 ;  /* 0x009896800000895d */ /* 0x004fea0003900000 */
[----:B------:R-:W2:Y:S02]  /*6a80*/  @!P0 SYNCS.PHASECHK.TRANS64 P0, [R0+URZ], R3 ;  /* 0x00000003000085a7 */ /* 0x000ea400080010ff */
[----:B--2---:R-:W-:Y:S05]  /*6a90*/  @!P0 BRA `(.L_x_113) ;  /* 0xfffffffc00f08947 */ /* 0x004fea000383ffff */
[----:B------:R-:W-:Y:S05]  /*6aa0*/  BRA `(.L_x_114) ;  /* 0xffffffb8009c7947 */ /* 0x000fea000383ffff */
.L_x_40:
[----:B----4-:R-:W-:-:S07]  /*6ab0*/  MOV R0, UR5 ;  /* 0x0000000500007c02 */ /* 0x010fce0008000f00 */
.L_x_115:
[----:B-1----:R1:W2:Y:S02]  /*6ac0*/  SYNCS.PHASECHK.TRANS64.TRYWAIT P0, [R0+URZ], R3 ;  /* 0x00000003000075a7 */ /* 0x0022a400080011ff */
[----:B--2---:R-:W-:Y:S05]  /*6ad0*/  @!P0 NANOSLEEP.SYNCS 0x989680 ;  /* 0x009896800000895d */ /* 0x004fea0003900000 */
[----:B------:R-:W2:Y:S02]  /*6ae0*/  @!P0 SYNCS.PHASECHK.TRANS64 P0, [R0+URZ], R3 ;  /* 0x00000003000085a7 */ /* 0x000ea400080010ff */
[----:B--2---:R-:W-:Y:S05]  /*6af0*/  @!P0 BRA `(.L_x_115) ;  /* 0xfffffffc00f08947 */ /* 0x004fea000383ffff */
[----:B------:R-:W-:Y:S05]  /*6b00*/  BRA `(.L_x_116) ;  /* 0xffffffb800a87947 */ /* 0x000fea000383ffff */
.L_x_41:
[----:B----4-:R-:W-:-:S07]  /*6b10*/  MOV R0, UR5 ;  /* 0x0000000500007c02 */ /* 0x010fce0008000f00 */
.L_x_117:
[----:B-1----:R1:W2:Y:S02]  /*6b20*/  SYNCS.PHASECHK.TRANS64.TRYWAIT P0, [R0+URZ], R3 ;  /* 0x00000003000075a7 */ /* 0x0022a400080011ff */
[----:B--2---:R-:W-:Y:S05]  /*6b30*/  @!P0 NANOSLEEP.SYNCS 0x989680 ;  /* 0x009896800000895d */ /* 0x004fea0003900000 */
[----:B------:R-:W2:Y:S02]  /*6b40*/  @!P0 SYNCS.PHASECHK.TRANS64 P0, [R0+URZ], R3 ;  /* 0x00000003000085a7 */ /* 0x000ea400080010ff */
[----:B--2---:R-:W-:Y:S05]  /*6b50*/  @!P0 BRA `(.L_x_117) ;  /* 0xfffffffc00f08947 */ /* 0x004fea000383ffff */
[----:B------:R-:W-:Y:S05]  /*6b60*/  BRA `(.L_x_118) ;  /* 0xffffffb800b47947 */ /* 0x000fea000383ffff */
.L_x_42:
[----:B----4-:R-:W-:-:S07]  /*6b70*/  MOV R0, UR5 ;  /* 0x0000000500007c02 */ /* 0x010fce0008000f00 */
.L_x_119:
[----:B-1----:R1:W2:Y:S02]  /*6b80*/  SYNCS.PHASECHK.TRANS64.TRYWAIT P0, [R0+URZ], R3 ;  /* 0x00000003000075a7 */ /* 0x0022a400080011ff */
[----:B--2---:R-:W-:Y:S05]  /*6b90*/  @!P0 NANOSLEEP.SYNCS 0x989680 ;  /* 0x009896800000895d */ /* 0x004fea0003900000 */
[----:B------:R-:W2:Y:S02]  /*6ba0*/  @!P0 SYNCS.PHASECHK.TRANS64 P0, [R0+URZ], R3 ;  /* 0x00000003000085a7 */ /* 0x000ea400080010ff */
[----:B--2---:R-:W-:Y:S05]  /*6bb0*/  @!P0 BRA `(.L_x_119) ;  /* 0xfffffffc00f08947 */ /* 0x004fea000383ffff */
[----:B------:R-:W-:Y:S05]  /*6bc0*/  BRA `(.L_x_120) ;  /* 0xffffffb800c07947 */ /* 0x000fea000383ffff */
.L_x_43:
[----:B----4-:R-:W-:-:S07]  /*6bd0*/  MOV R0, UR5 ;  /* 0x0000000500007c02 */ /* 0x010fce0008000f00 */
.L_x_121:
[----:B-1----:R1:W2:Y:S02]  /*6be0*/  SYNCS.PHASECHK.TRANS64.TRYWAIT P0, [R0+URZ], R3 ;  /* 0x00000003000075a7 */ /* 0x0022a400080011ff */
[----:B--2---:R-:W-:Y:S05]  /*6bf0*/  @!P0 NANOSLEEP.SYNCS 0x989680 ;  /* 0x009896800000895d */ /* 0x004fea0003900000 */
[----:B------:R-:W2:Y:S02]  /*6c00*/  @!P0 SYNCS.PHASECHK.TRANS64 P0, [R0+URZ], R3 ;  /* 0x00000003000085a7 */ /* 0x000ea400080010ff */
[----:B--2---:R-:W-:Y:S05]  /*6c10*/  @!P0 BRA `(.L_x_121) ;  /* 0xfffffffc00f08947 */ /* 0x004fea000383ffff */
[----:B------:R-:W-:Y:S05]  /*6c20*/  BRA `(.L_x_122) ;  /* 0xffffffb800cc7947 */ /* 0x000fea000383ffff */
.L_x_44:
[----:B----4-:R-:W-:-:S07]  /*6c30*/  MOV R0, UR5 ;  /* 0x0000000500007c02 */ /* 0x010fce0008000f00 */
.L_x_123:
[----:B-1----:R1:W2:Y:S02]  /*6c40*/  SYNCS.PHASECHK.TRANS64.TRYWAIT P0, [R0+URZ], R3 ;  /* 0x00000003000075a7 */ /* 0x0022a400080011ff */
[----:B--2---:R-:W-:Y:S05]  /*6c50*/  @!P0 NANOSLEEP.SYNCS 0x989680 ;  /* 0x009896800000895d */ /* 0x004fea0003900000 */
[----:B------:R-:W2:Y:S02]  /*6c60*/  @!P0 SYNCS.PHASECHK.TRANS64 P0, [R0+URZ], R3 ;  /* 0x00000003000085a7 */ /* 0x000ea400080010ff */
[----:B--2---:R-:W-:Y:S05]  /*6c70*/  @!P0 BRA `(.L_x_123) ;  /* 0xfffffffc00f08947 */ /* 0x004fea000383ffff */
[----:B------:R-:W-:Y:S05]  /*6c80*/  BRA `(.L_x_124) ;  /* 0xffffffb800d87947 */ /* 0x000fea000383ffff */
.L_x_45:
[----:B----4-:R-:W-:-:S07]  /*6c90*/  MOV R0, UR5 ;  /* 0x0000000500007c02 */ /* 0x010fce0008000f00 */
.L_x_125:
[----:B-1----:R1:W2:Y:S02]  /*6ca0*/  SYNCS.PHASECHK.TRANS64.TRYWAIT P0, [R0+URZ], R3 ;  /* 0x00000003000075a7 */ /* 0x0022a400080011ff */
[----:B--2---:R-:W-:Y:S05]  /*6cb0*/  @!P0 NANOSLEEP.SYNCS 0x989680 ;  /* 0x009896800000895d */ /* 0x004fea0003900000 */
[----:B------:R-:W2:Y:S02]  /*6cc0*/  @!P0 SYNCS.PHASECHK.TRANS64 P0, [R0+URZ], R3 ;  /* 0x00000003000085a7 */ /* 0x000ea400080010ff */
[----:B--2---:R-:W-:Y:S05]  /*6cd0*/  @!P0 BRA `(.L_x_125) ;  /* 0xfffffffc00f08947 */ /* 0x004fea000383ffff */
[----:B------:R-:W-:Y:S05]  /*6ce0*/  BRA `(.L_x_126) ;  /* 0xffffffb800e47947 */ /* 0x000fea000383ffff */
.L_x_46:
[----:B----4-:R-:W-:-:S07]  /*6cf0*/  MOV R0, UR5 ;  /* 0x0000000500007c02 */ /* 0x010fce0008000f00 */
.L_x_127:
[----:B-1----:R1:W2:Y:S02]  /*6d00*/  SYNCS.PHASECHK.TRANS64.TRYWAIT P0, [R0+URZ], R3 ;  /* 0x00000003000075a7 */ /* 0x0022a400080011ff */
[----:B--2---:R-:W-:Y:S05]  /*6d10*/  @!P0 NANOSLEEP.SYNCS 0x989680 ;  /* 0x009896800000895d */ /* 0x004fea0003900000 */
[----:B------:R-:W2:Y:S02]  /*6d20*/  @!P0 SYNCS.PHASECHK.TRANS64 P0, [R0+URZ], R3 ;  /* 0x00000003000085a7 */ /* 0x000ea400080010ff */
[----:B--2---:R-:W-:Y:S05]  /*6d30*/  @!P0 BRA `(.L_x_127) ;  /* 0xfffffffc00f08947 */ /* 0x004fea000383ffff */
[----:B------:R-:W-:Y:S05]  /*6d40*/  BRA `(.L_x_128) ;  /* 0xffffffb800f07947 */ /* 0x000fea000383ffff */
.L_x_47:
[----:B----4-:R-:W-:-:S07]  /*6d50*/  MOV R0, UR5 ;  /* 0x0000000500007c02 */ /* 0x010fce0008000f00 */
.L_x_129:
[----:B-1----:R1:W2:Y:S02]  /*6d60*/  SYNCS.PHASECHK.TRANS64.TRYWAIT P0, [R0+URZ], R3 ;  /* 0x00000003000075a7 */ /* 0x0022a400080011ff */
[----:B--2---:R-:W-:Y:S05]  /*6d70*/  @!P0 NANOSLEEP.SYNCS 0x989680 ;  /* 0x009896800000895d */ /* 0x004fea0003900000 */
[----:B------:R-:W2:Y:S02]  /*6d80*/  @!P0 SYNCS.PHASECHK.TRANS64 P0, [R0+URZ], R3 ;  /* 0x00000003000085a7 */ /* 0x000ea400080010ff */
[----:B--2---:R-:W-:Y:S05]  /*6d90*/  @!P0 BRA `(.L_x_129) ;  /* 0xfffffffc00f08947 */ /* 0x004fea000383ffff */
[----:B------:R-:W-:Y:S05]  /*6da0*/  BRA `(.L_x_130) ;  /* 0xffffffb800fc7947 */ /* 0x000fea000383ffff */
.L_x_48:
[----:B----4-:R-:W-:-:S07]  /*6db0*/  MOV R0, UR5 ;  /* 0x0000000500007c02 */ /* 0x010fce0008000f00 */
.L_x_131:
[----:B-1----:R1:W2:Y:S02]  /*6dc0*/  SYNCS.PHASECHK.TRANS64.TRYWAIT P0, [R0+URZ], R3 ;  /* 0x00000003000075a7 */ /* 0x0022a400080011ff */
[----:B--2---:R-:W-:Y:S05]  /*6dd0*/  @!P0 NANOSLEEP.SYNCS 0x989680 ;  /* 0x009896800000895d */ /* 0x004fea0003900000 */
[----:B------:R-:W2:Y:S02]  /*6de0*/  @!P0 SYNCS.PHASECHK.TRANS64 P0, [R0+URZ], R3 ;  /* 0x00000003000085a7 */ /* 0x000ea400080010ff */
[----:B--2---:R-:W-:Y:S05]  /*6df0*/  @!P0 BRA `(.L_x_131) ;  /* 0xfffffffc00f08947 */ /* 0x004fea000383ffff */
[----:B------:R-:W-:Y:S05]  /*6e00*/  BRA `(.L_x_132) ;  /* 0xffffffbc00087947 */ /* 0x000fea000383ffff */
.L_x_51:
[----:B-1----:R1:W2:Y:S02]  /*6e10*/  SYNCS.PHASECHK.TRANS64.TRYWAIT P0, [R0+URZ+0x150], R5 ;  /* 0x00015005000075a7 */ /* 0x0022a400080011ff */
[----:B--2---:R-:W-:Y:S05]  /*6e20*/  @!P0 NANOSLEEP.SYNCS 0x989680 ;  /* 0x009896800000895d */ /* 0x004fea0003900000 */
[----:B------:R-:W2:Y:S02]  /*6e30*/  @!P0 SYNCS.PHASECHK.TRANS64 P0, [R0+URZ+0x150], R5 ;  /* 0x00015005000085a7 */ /* 0x000ea400080010ff */
[----:B--2---:R-:W-:Y:S05]  /*6e40*/  @!P0 BRA `(.L_x_51) ;  /* 0xfffffffc00f08947 */ /* 0x004fea000383ffff */
[----:B------:R-:W-:Y:S05]  /*6e50*/  BRA `(.L_x_133) ;  /* 0xffffffbc00647947 */ /* 0x000fea000383ffff */
.L_x_52:
[----:B------:R-:W-:-:S07]  /*6e60*/  MOV R0, UR5 ;  /* 0x0000000500007c02 */ /* 0x000fce0008000f00 */
.L_x_134:
[----:B-1----:R1:W2:Y:S02]  /*6e70*/  SYNCS.PHASECHK.TRANS64.TRYWAIT P0, [R0+URZ+0x100], R5 ;  /* 0x00010005000075a7 */ /* 0x0022a400080011ff */
[----:B--2---:R-:W-:Y:S05]  /*6e80*/  @!P0 NANOSLEEP.SYNCS 0x989680 ;  /* 0x009896800000895d */ /* 0x004fea0003900000 */
[----:B------:R-:W2:Y:S02]  /*6e90*/  @!P0 SYNCS.PHASECHK.TRANS64 P0, [R0+URZ+0x100], R5 ;  /* 0x00010005000085a7 */ /* 0x000ea400080010ff */
[----:B--2---:R-:W-:Y:S05]  /*6ea0*/  @!P0 BRA `(.L_x_134) ;  /* 0xfffffffc00f08947 */ /* 0x004fea000383ffff */
[----:B------:R-:W-:Y:S05]  /*6eb0*/  BRA `(.L_x_135) ;  /* 0xffffffbc00747947 */ /* 0x000fea000383ffff */
.L_x_53:
[----:B-1----:R1:W2:Y:S02]  /*6ec0*/  SYNCS.PHASECHK.TRANS64.TRYWAIT P1, [R0+URZ+0xf0], R5 ;  /* 0x0000f005000075a7 */ /* 0x0022a400080211ff */
[----:B--2---:R-:W-:Y:S05]  /*6ed0*/  @!P1 NANOSLEEP.SYNCS 0x989680 ;  /* 0x009896800000995d */ /* 0x004fea0003900000 */
[----:B------:R-:W2:Y:S02]  /*6ee0*/  @!P1 SYNCS.PHASECHK.TRANS64 P1, [R0+URZ+0xf0], R5 ;  /* 0x0000f005000095a7 */ /* 0x000ea400080210ff */
[----:B--2---:R-:W-:Y:S05]  /*6ef0*/  @!P1 BRA `(.L_x_53) ;  /* 0xfffffffc00f09947 */ /* 0x004fea000383ffff */
[----:B------:R-:W-:Y:S05]  /*6f00*/  BRA `(.L_x_136) ;  /* 0xffffffbc00a47947 */ /* 0x000fea000383ffff */
.L_x_56:
[----:B------:R-:W-:-:S07]  /*6f10*/  MOV R0, UR5 ;  /* 0x0000000500007c02 */ /* 0x000fce0008000f00 */
.L_x_137:
[----:B-1----:R1:W2:Y:S02]  /*6f20*/  SYNCS.PHASECHK.TRANS64.TRYWAIT P0, [R0+URZ+0x100], R3 ;  /* 0x00010003000075a7 */ /* 0x0022a400080011ff */
[----:B--2---:R-:W-:Y:S05]  /*6f30*/  @!P0 NANOSLEEP.SYNCS 0x989680 ;  /* 0x009896800000895d */ /* 0x004fea0003900000 */
[----:B------:R-:W2:Y:S02]  /*6f40*/  @!P0 SYNCS.PHASECHK.TRANS64 P0, [R0+URZ+0x100], R3 ;  /* 0x00010003000085a7 */ /* 0x000ea400080010ff */
[----:B--2---:R-:W-:Y:S05]  /*6f50*/  @!P0 BRA `(.L_x_137) ;  /* 0xfffffffc00f08947 */ /* 0x004fea000383ffff */
[----:B------:R-:W-:Y:S05]  /*6f60*/  BRA `(.L_x_55) ;  /* 0xffffffbc00f87947 */ /* 0x000fea000383ffff */
.L_x_63:
[----:B-1----:R1:W2:Y:S02]  /*6f70*/  SYNCS.PHASECHK.TRANS64.TRYWAIT P1, [R0+URZ+0xf0], R5 ;  /* 0x0000f005000075a7 */ /* 0x0022a400080211ff */
[----:B--2---:R-:W-:Y:S05]  /*6f80*/  @!P1 NANOSLEEP.SYNCS 0x989680 ;  /* 0x009896800000995d */ /* 0x004fea0003900000 */
[----:B------:R-:W2:Y:S02]  /*6f90*/  @!P1 SYNCS.PHASECHK.TRANS64 P1, [R0+URZ+0xf0], R5 ;  /* 0x0000f005000095a7 */ /* 0x000ea400080210ff */
[----:B--2---:R-:W-:Y:S05]  /*6fa0*/  @!P1 BRA `(.L_x_63) ;  /* 0xfffffffc00f09947 */ /* 0x004fea000383ffff */
[----:B------:R-:W-:Y:S05]  /*6fb0*/  BRA `(.L_x_138) ;  /* 0xffffffc400687947 */ /* 0x000fea000383ffff */
.L_x_64:
[----:B------:R-:W-:-:S07]  /*6fc0*/  MOV R3, UR7 ;  /* 0x0000000700037c02 */ /* 0x000fce0008000f00 */
.L_x_139:
[----:B-1----:R1:W2:Y:S02]  /*6fd0*/  SYNCS.PHASECHK.TRANS64.TRYWAIT P0, [R3+URZ+0x130], R0 ;  /* 0x00013000030075a7 */ /* 0x0022a400080011ff */
[----:B--2---:R-:W-:Y:S05]  /*6fe0*/  @!P0 NANOSLEEP.SYNCS 0x989680 ;  /* 0x009896800000895d */ /* 0x004fea0003900000 */
[----:B------:R-:W2:Y:S02]  /*6ff0*/  @!P0 SYNCS.PHASECHK.TRANS64 P0, [R3+URZ+0x130], R0 ;  /* 0x00013000030085a7 */ /* 0x000ea400080010ff */
[----:B--2---:R-:W-:Y:S05]  /*7000*/  @!P0 BRA `(.L_x_139) ;  /* 0xfffffffc00f08947 */ /* 0x004fea000383ffff */
[----:B------:R-:W-:Y:S05]  /*7010*/  BRA `(.L_x_140) ;  /* 0xffffffc400b87947 */ /* 0x000fea000383ffff */
.L_x_67:
[----:B------:R-:W-:Y:S07]  /*7020*/  MOV R0, UR6 ;  /* 0x0000000600007c02 */ /* 0x000fee0008000f00 */
.L_x_141:
[----:B-1----:R1:W2:Y:S02]  /*7030*/  SYNCS.PHASECHK.TRANS64.TRYWAIT P0, [R0+URZ], R3 ;  /* 0x00000003000075a7 */ /* 0x0022a400080011ff */
[----:B--2---:R-:W-:Y:S05]  /*7040*/  @!P0 NANOSLEEP.SYNCS 0x989680 ;  /* 0x009896800000895d */ /* 0x004fea0003900000 */
[----:B------:R-:W2:Y:S02]  /*7050*/  @!P0 SYNCS.PHASECHK.TRANS64 P0, [R0+URZ], R3 ;  /* 0x00000003000085a7 */ /* 0x000ea400080010ff */
[----:B--2---:R-:W-:Y:S05]  /*7060*/  @!P0 BRA `(.L_x_141) ;  /* 0xfffffffc00f08947 */ /* 0x004fea000383ffff */
[----:B------:R-:W-:Y:S05]  /*7070*/  BRA `(.L_x_66) ;  /* 0xffffffc400d47947 */ /* 0x000fea000383ffff */
.L_x_70:
[----:B------:R-:W-:-:S07]  /*7080*/  MOV R0, UR6 ;  /* 0x0000000600007c02 */ /* 0x000fce0008000f00 */
.L_x_142:
[----:B--2---:R2:W4:Y:S02]  /*7090*/  SYNCS.PHASECHK.TRANS64.TRYWAIT P0, [R0+URZ], R3 ;  /* 0x00000003000075a7 */ /* 0x00452400080011ff */
[----:B----4-:R-:W-:Y:S05]  /*70a0*/  @!P0 NANOSLEEP.SYNCS 0x989680 ;  /* 0x009896800000895d */ /* 0x010fea0003900000 */
[----:B------:R-:W4:Y:S02]  /*70b0*/  @!P0 SYNCS.PHASECHK.TRANS64 P0, [R0+URZ], R3 ;  /* 0x00000003000085a7 */ /* 0x000f2400080010ff */
[----:B----4-:R-:W-:Y:S05]  /*70c0*/  @!P0 BRA `(.L_x_142) ;  /* 0xfffffffc00f08947 */ /* 0x010fea000383ffff */
[----:B------:R-:W-:Y:S05]  /*70d0*/  BRA `(.L_x_143) ;  /* 0xffffffc800b07947 */ /* 0x000fea000383ffff */
.L_x_71:
[----:B------:R-:W-:-:S07]  /*70e0*/  MOV R0, UR6 ;  /* 0x0000000600007c02 */ /* 0x000fce0008000f00 */
.L_x_144:
[----:B-1----:R1:W2:Y:S02]  /*70f0*/  SYNCS.PHASECHK.TRANS64.TRYWAIT P0, [R0+URZ], R3 ;  /* 0x00000003000075a7 */ /* 0x0022a400080011ff */
[----:B--2---:R-:W-:Y:S05]  /*7100*/  @!P0 NANOSLEEP.SYNCS 0x989680 ;  /* 0x009896800000895d */ /* 0x004fea0003900000 */
[----:B------:R-:W2:Y:S02]  /*7110*/  @!P0 SYNCS.PHASECHK.TRANS64 P0, [R0+URZ], R3 ;  /* 0x00000003000085a7 */ /* 0x000ea400080010ff */
[----:B--2---:R-:W-:Y:S05]  /*7120*/  @!P0 BRA `(.L_x_144) ;  /* 0xfffffffc00f08947 */ /* 0x004fea000383ffff */
[----:B------:R-:W-:Y:S05]  /*7130*/  BRA `(.L_x_145) ;  /* 0xffffffc800bc7947 */ /* 0x000fea000383ffff */
.L_x_72:
[----:B------:R-:W-:-:S07]  /*7140*/  MOV R0, UR6 ;  /* 0x0000000600007c02 */ /* 0x000fce0008000f00 */
.L_x_146:
[----:B-1----:R1:W2:Y:S02]  /*7150*/  SYNCS.PHASECHK.TRANS64.TRYWAIT P0, [R0+URZ], R3 ;  /* 0x00000003000075a7 */ /* 0x0022a400080011ff */
[----:B--2---:R-:W-:Y:S05]  /*7160*/  @!P0 NANOSLEEP.SYNCS 0x989680 ;  /* 0x009896800000895d */ /* 0x004fea0003900000 */
[----:B------:R-:W2:Y:S02]  /*7170*/  @!P0 SYNCS.PHASECHK.TRANS64 P0, [R0+URZ], R3 ;  /* 0x00000003000085a7 */ /* 0x000ea400080010ff */
[----:B--2---:R-:W-:Y:S05]  /*7180*/  @!P0 BRA `(.L_x_146) ;  /* 0xfffffffc00f08947 */ /* 0x004fea000383ffff */
[----:B------:R-:W-:Y:S05]  /*7190*/  BRA `(.L_x_147) ;  /* 0xffffffc800c87947 */ /* 0x000fea000383ffff */
.L_x_73:
[----:B------:R-:W-:-:S07]  /*71a0*/  MOV R0, UR7 ;  /* 0x0000000700007c02 */ /* 0x000fce0008000f00 */
.L_x_148:
[----:B-1----:R1:W2:Y:S02]  /*71b0*/  SYNCS.PHASECHK.TRANS64.TRYWAIT P0, [R0+URZ], R3 ;  /* 0x00000003000075a7 */ /* 0x0022a400080011ff */
[----:B--2---:R-:W-:Y:S05]  /*71c0*/  @!P0 NANOSLEEP.SYNCS 0x989680 ;  /* 0x009896800000895d */ /* 0x004fea0003900000 */
[----:B------:R-:W2:Y:S02]  /*71d0*/  @!P0 SYNCS.PHASECHK.TRANS64 P0, [R0+URZ], R3 ;  /* 0x00000003000085a7 */ /* 0x000ea400080010ff */
[----:B--2---:R-:W-:Y:S05]  /*71e0*/  @!P0 BRA `(.L_x_148) ;  /* 0xfffffffc00f08947 */ /* 0x004fea000383ffff */
[----:B------:R-:W-:Y:S05]  /*71f0*/  BRA `(.L_x_149) ;  /* 0xffffffc800d47947 */ /* 0x000fea000383ffff */
.L_x_78:
[----:B---3--:R3:W1:Y:S02]  /*7200*/  SYNCS.PHASECHK.TRANS64.TRYWAIT P0, [R0+URZ+0xf0], R3 ;  /* 0x0000f003000075a7 */ /* 0x00866400080011ff */
[----:B-1----:R-:W-:Y:S05]  /*7210*/  @!P0 NANOSLEEP.SYNCS 0x989680 ;  /* 0x009896800000895d */ /* 0x002fea0003900000 */
[----:B------:R-:W1:Y:S02]  /*7220*/  @!P0 SYNCS.PHASECHK.TRANS64 P0, [R0+URZ+0xf0], R3 ;  /* 0x0000f003000085a7 */ /* 0x000e6400080010ff */
[----:B-1----:R-:W-:Y:S05]  /*7230*/  @!P0 BRA `(.L_x_78) ;  /* 0xfffffffc00f08947 */ /* 0x002fea000383ffff */
[----:B------:R-:W-:Y:S05]  /*7240*/  BRA `(.L_x_150) ;  /* 0xffffffcc00d07947 */ /* 0x000fea000383ffff */
.L_x_81:
[----:B------:R-:W-:Y:S07]  /*7250*/  MOV R0, UR6 ;  /* 0x0000000600007c02 */ /* 0x000fee0008000f00 */
.L_x_151:
[----:B-1----:R1:W3:Y:S02]  /*7260*/  SYNCS.PHASECHK.TRANS64.TRYWAIT P0, [R0+URZ+0xe8], R3 ;  /* 0x0000e803000075a7 */ /* 0x0022e400080011ff */
[----:B---3--:R-:W-:Y:S05]  /*7270*/  @!P0 NANOSLEEP.SYNCS 0x989680 ;  /* 0x009896800000895d */ /* 0x008fea0003900000 */
[----:B------:R-:W3:Y:S02]  /*7280*/  @!P0 SYNCS.PHASECHK.TRANS64 P0, [R0+URZ+0xe8], R3 ;  /* 0x0000e803000085a7 */ /* 0x000ee400080010ff */
[----:B---3--:R-:W-:Y:S05]  /*7290*/  @!P0 BRA `(.L_x_151) ;  /* 0xfffffffc00f08947 */ /* 0x008fea000383ffff */
[----:B------:R-:W-:Y:S05]  /*72a0*/  BRA `(.L_x_80) ;  /* 0xffffffd000bc7947 */ /* 0x000fea000383ffff */
.L_x_84:
[----:B------:R-:W-:Y:S07]  /*72b0*/  MOV R3, UR6 ;  /* 0x0000000600037c02 */ /* 0x000fee0008000f00 */
.L_x_152:
[----:B-1----:R1:W2:Y:S02]  /*72c0*/  SYNCS.PHASECHK.TRANS64.TRYWAIT P2, [R3+URZ+0xd8], R26 ;  /* 0x0000d81a030075a7 */ /* 0x0022a400080411ff */
[----:B--2---:R-:W-:Y:S05]  /*72d0*/  @!P2 NANOSLEEP.SYNCS 0x989680 ;  /* 0x009896800000a95d */ /* 0x004fea0003900000 */
[----:B------:R-:W2:Y:S02]  /*72e0*/  @!P2 SYNCS.PHASECHK.TRANS64 P2, [R3+URZ+0xd8], R26 ;  /* 0x0000d81a0300a5a7 */ /* 0x000ea400080410ff */
[----:B--2---:R-:W-:Y:S05]  /*72f0*/  @!P2 BRA `(.L_x_152) ;  /* 0xfffffffc00f0a947 */ /* 0x004fea000383ffff */
[----:B------:R-:W-:Y:S05]  /*7300*/  BRA `(.L_x_153) ;  /* 0xffffffd400507947 */ /* 0x000fea000383ffff */
.L_x_87:
[----:B--2---:R2:W1:Y:S02]  /*7310*/  SYNCS.PHASECHK.TRANS64.TRYWAIT P0, [R0+URZ+0xf0], R3 ;  /* 0x0000f003000075a7 */ /* 0x00446400080011ff */
[----:B-1----:R-:W-:Y:S05]  /*7320*/  @!P0 NANOSLEEP.SYNCS 0x989680 ;  /* 0x009896800000895d */ /* 0x002fea0003900000 */
[----:B------:R-:W1:Y:S02]  /*7330*/  @!P0 SYNCS.PHASECHK.TRANS64 P0, [R0+URZ+0xf0], R3 ;  /* 0x0000f003000085a7 */ /* 0x000e6400080010ff */
[----:B-1----:R-:W-:Y:S05]  /*7340*/  @!P0 BRA `(.L_x_87) ;  /* 0xfffffffc00f08947 */ /* 0x002fea000383ffff */
[----:B------:R-:W-:Y:S05]  /*7350*/  BRA `(.L_x_154) ;  /* 0xffffffd800ac7947 */ /* 0x000fea000383ffff */
.L_x_98:
[----:B-1----:R-:W-:Y:S04]  /*7360*/  MOV R0, UR43 ;  /* 0x0000002b00007c02 */ /* 0x002fe80008000f00 */
[----:B------:R1:W2:Y:S03]  /*7370*/  SYNCS.PHASECHK.TRANS64.TRYWAIT P1, [R0+URZ+0xd0], R3 ;  /* 0x0000d003000075a7 */ /* 0x0002a600080211ff */
[----:B--2---:R-:W-:Y:S05]  /*7380*/  @!P1 NANOSLEEP.SYNCS 0x989680 ;  /* 0x009896800000995d */ /* 0x004fea0003900000 */
[----:B------:R-:W2:Y:S02]  /*7390*/  @!P1 SYNCS.PHASECHK.TRANS64 P1, [R0+URZ+0xd0], R3 ;  /* 0x0000d003000095a7 */ /* 0x000ea400080210ff */
[----:B--2---:R-:W-:Y:S05]  /*73a0*/  @!P1 BRA `(.L_x_98) ;  /* 0xfffffffc00ec9947 */ /* 0x004fea000383ffff */
[----:B------:R-:W-:Y:S05]  /*73b0*/  BRA `(.L_x_97) ;  /* 0xffffffe400a07947 */ /* 0x000fea000383ffff */
.L_x_100:
[----:B-1----:R1:W4:Y:S02]  /*73c0*/  SYNCS.PHASECHK.TRANS64.TRYWAIT P1, [R92+URZ+0x110], R7 ;  /* 0x000110075c0075a7 */ /* 0x00232400080211ff */
[----:B----4-:R-:W-:Y:S05]  /*73d0*/  @!P1 NANOSLEEP.SYNCS 0x989680 ;  /* 0x009896800000995d */ /* 0x010fea0003900000 */
[----:B------:R-:W4:Y:S02]  /*73e0*/  @!P1 SYNCS.PHASECHK.TRANS64 P1, [R92+URZ+0x110], R7 ;  /* 0x000110075c0095a7 */ /* 0x000f2400080210ff */
[----:B----4-:R-:W-:Y:S05]  /*73f0*/  @!P1 BRA `(.L_x_100) ;  /* 0xfffffffc00f09947 */ /* 0x010fea000383ffff */
[----:B------:R-:W-:Y:S05]  /*7400*/  BRA `(.L_x_99) ;  /* 0xffffffe400dc7947 */ /* 0x000fea000383ffff */
        .weak           $__internal_0_$__cuda_sm10x_tcgen05_guardrail_trap_col_being_dealloced_not_returned_by_alloc
        .type           $__internal_0_$__cuda_sm10x_tcgen05_guardrail_trap_col_being_dealloced_not_returned_by_alloc,@function
        .size           $__internal_0_$__cuda_sm10x_tcgen05_guardrail_trap_col_being_dealloced_not_returned_by_alloc,($__internal_1_$__cuda_sm10x_tcgen05_guardrail_trap_phase_invalid_during_alloc - $__internal_0_$__cuda_sm10x_tcgen05_guardrail_trap_col_being_dealloced_not_returned_by_alloc)
$__internal_0_$__cuda_sm10x_tcgen05_guardrail_trap_col_being_dealloced_not_returned_by_alloc:
[----:B------:R-:W-:Y:S05]  /*7410*/  BPT.TRAP 0x1 ;  /* 0x000000040000795c */ /* 0x000fea0000300000 */
[----:B------:R-:W-:-:S04]  /*7420*/  HFMA2 R3, -RZ, RZ, 0, 0 ;  /* 0x00000000ff037431 */ /* 0x000fc800000001ff */
[----:B------:R-:W-:Y:S05]  /*7430*/  RET.REL.NODEC R2 `(_ZN7cutlass13device_kernelINS_4gemm6kernel13GemmUniversalIN4cute5tupleIJiiiiEEENS1_10collective13CollectiveMmaINS1_35MainloopSm100TmaUmmaWarpSpecializedILi13ELi2ELi4ENS5_IJNS4_1CILi1EEESB_SB_EEEEENS5_IJNSA_ILi64EEESE_NSA_ILi128EEEEEEaNS5_IJlSB_lEEEaSH_NS4_8TiledMMAINS4_8MMA_AtomIJNS4_15SM100_MMA_S8_SSIaaiLi64ELi64ELNS4_4UMMA5MajorE0ELSM_0ELNSL_8SaturateE0EEEEEENS4_6LayoutISC_NS5_IJNSA_ILi0EEESR_SR_EEEEENS5_IJNS4_10UnderscoreESU_SU_EEEEENS4_13SM90_TMA_LOADENS4_14ComposedLayoutINS4_7SwizzleILi3ELi4ELi3EEENS4_18smem_ptr_flag_bitsILi8EEENSQ_INS5_IJNSA_ILi8EEESF_EEENS5_IJSF_SB_EEEEEEEvNS4_8identityESX_S17_vS18_EENS_8epilogue10collective18CollectiveEpilogueINS1A_23Sm100TmaWarpSpecializedILi1ELi1ELi32ELb0ELb0EEEJSG_NS5_IJNSQ_ISE_SB_EES1F_EEEaSH_aSH_NS1A_6fusion15FusionCallbacksIS1E_NS1H_17LinearCombinationIaiaiLNS_15FloatRoundStyleE2EEESG_S1G_JEEENS4_5SM1004TMEM4LOAD26SM100_TMEM_LOAD_16dp32b32xESX_NSY_INSZ_ILi2ELi4ELi3EEES12_NSQ_INS5_IJS13_SE_EEENS5_IJSE_SB_EEEEEEENS4_39AutoVectorizingCopyWithAssumedAlignmentILi128EEENS4_14SM90_TMA_STOREES1V_S1X_S1X_EEEvvEEEEvNT_6ParamsE) ;  /* 0xffffff8802f07950 */ /* 0x000fea0003c3ffff */
        .weak           $__internal_1_$__cuda_sm10x_tcgen05_guardrail_trap_phase_invalid_during_alloc
        .type           $__internal_1_$__cuda_sm10x_tcgen05_guardrail_trap_phase_invalid_during_alloc,@function
        .size           $__internal_1_$__cuda_sm10x_tcgen05_guardrail_trap_phase_invalid_during_alloc,($__internal_2_$__cuda_sm10x_tcgen05_guardrail_trap_unallocated_columns_being_dealloced - $__internal_1_$__cuda_sm10x_tcgen05_guardrail_trap_phase_invalid_during_alloc)
$__internal_1_$__cuda_sm10x_tcgen05_guardrail_trap_phase_invalid_during_alloc:
[----:B------:R-:W-:Y:S05]  /*7440*/  BPT.TRAP 0x1 ;  /* 0x000000040000795c */ /* 0x000fea0000300000 */
[----:B------:R-:W-:-:S04]  /*7450*/  MOV R3, 0x0 ;  /* 0x0000000000037802 */ /* 0x000fc80000000f00 */
[----:B------:R-:W-:Y:S05]  /*7460*/  RET.REL.NODEC R2 `(_ZN7cutlass13device_kernelINS_4gemm6kernel13GemmUniversalIN4cute5tupleIJiiiiEEENS1_10collective13CollectiveMmaINS1_35MainloopSm100TmaUmmaWarpSpecializedILi13ELi2ELi4ENS5_IJNS4_1CILi1EEESB_SB_EEEEENS5_IJNSA_ILi64EEESE_NSA_ILi128EEEEEEaNS5_IJlSB_lEEEaSH_NS4_8TiledMMAINS4_8MMA_AtomIJNS4_15SM100_MMA_S8_SSIaaiLi64ELi64ELNS4_4UMMA5MajorE0ELSM_0ELNSL_8SaturateE0EEEEEENS4_6LayoutISC_NS5_IJNSA_ILi0EEESR_SR_EEEEENS5_IJNS4_10UnderscoreESU_SU_EEEEENS4_13SM90_TMA_LOADENS4_14ComposedLayoutINS4_7SwizzleILi3ELi4ELi3EEENS4_18smem_ptr_flag_bitsILi8EEENSQ_INS5_IJNSA_ILi8EEESF_EEENS5_IJSF_SB_EEEEEEEvNS4_8identityESX_S17_vS18_EENS_8epilogue10collective18CollectiveEpilogueINS1A_23Sm100TmaWarpSpecializedILi1ELi1ELi32ELb0ELb0EEEJSG_NS5_IJNSQ_ISE_SB_EES1F_EEEaSH_aSH_NS1A_6fusion15FusionCallbacksIS1E_NS1H_17LinearCombinationIaiaiLNS_15FloatRoundStyleE2EEESG_S1G_JEEENS4_5SM1004TMEM4LOAD26SM100_TMEM_LOAD_16dp32b32xESX_NSY_INSZ_ILi2ELi4ELi3EEES12_NSQ_INS5_IJS13_SE_EEENS5_IJSE_SB_EEEEEEENS4_39AutoVectorizingCopyWithAssumedAlignmentILi128EEENS4_14SM90_TMA_STOREES1V_S1X_S1X_EEEvvEEEEvNT_6ParamsE) ;  /* 0xffffff8802e47950 */ /* 0x000fea0003c3ffff */
        .weak           $__internal_2_$__cuda_sm10x_tcgen05_guardrail_trap_unallocated_columns_being_dealloced
        .type           $__internal_2_$__cuda_sm10x_tcgen05_guardrail_trap_unallocated_columns_being_dealloced,@function
        .size           $__internal_2_$__cuda_sm10x_tcgen05_guardrail_trap_unallocated_columns_being_dealloced,(.L_x_156 - $__internal_2_$__cuda_sm10x_tcgen05_guardrail_trap_unallocated_columns_being_dealloced)
$__internal_2_$__cuda_sm10x_tcgen05_guardrail_trap_unallocated_columns_being_dealloced:
[----:B------:R-:W-:Y:S05]  /*7470*/  BPT.TRAP 0x1 ;  /* 0x000000040000795c */ /* 0x000fea0000300000 */
[----:B------:R-:W-:-:S04]  /*7480*/  HFMA2 R3, -RZ, RZ, 0, 0 ;  /* 0x00000000ff037431 */ /* 0x000fc800000001ff */
[----:B------:R-:W-:Y:S05]  /*7490*/  RET.REL.NODEC R2 `(_ZN7cutlass13device_kernelINS_4gemm6kernel13GemmUniversalIN4cute5tupleIJiiiiEEENS1_10collective13CollectiveMmaINS1_35MainloopSm100TmaUmmaWarpSpecializedILi13ELi2ELi4ENS5_IJNS4_1CILi1EEESB_SB_EEEEENS5_IJNSA_ILi64EEESE_NSA_ILi128EEEEEEaNS5_IJlSB_lEEEaSH_NS4_8TiledMMAINS4_8MMA_AtomIJNS4_15SM100_MMA_S8_SSIaaiLi64ELi64ELNS4_4UMMA5MajorE0ELSM_0ELNSL_8SaturateE0EEEEEENS4_6LayoutISC_NS5_IJNSA_ILi0EEESR_SR_EEEEENS5_IJNS4_10UnderscoreESU_SU_EEEEENS4_13SM90_TMA_LOADENS4_14ComposedLayoutINS4_7SwizzleILi3ELi4ELi3EEENS4_18smem_ptr_flag_bitsILi8EEENSQ_INS5_IJNSA_ILi8EEESF_EEENS5_IJSF_SB_EEEEEEEvNS4_8identityESX_S17_vS18_EENS_8epilogue10collective18CollectiveEpilogueINS1A_23Sm100TmaWarpSpecializedILi1ELi1ELi32ELb0ELb0EEEJSG_NS5_IJNSQ_ISE_SB_EES1F_EEEaSH_aSH_NS1A_6fusion15FusionCallbacksIS1E_NS1H_17LinearCombinationIaiaiLNS_15FloatRoundStyleE2EEESG_S1G_JEEENS4_5SM1004TMEM4LOAD26SM100_TMEM_LOAD_16dp32b32xESX_NSY_INSZ_ILi2ELi4ELi3EEES12_NSQ_INS5_IJS13_SE_EEENS5_IJSE_SB_EEEEEEENS4_39AutoVectorizingCopyWithAssumedAlignmentILi128EEENS4_14SM90_TMA_STOREES1V_S1X_S1X_EEEvvEEEEvNT_6ParamsE) ;  /* 0xffffff8802d87950 */ /* 0x000fea0003c3ffff */
.L_x_155:
[----:B------:R-:W-:-:S00]  /*74a0*/  BRA `(.L_x_155) ;  /* 0xfffffffc00fc7947 */ /* 0x000fc0000383ffff */
[----:B------:R-:W-:-:S00]  /*74b0*/  NOP ;  /* 0x0000000000007918 */ /* 0x000fc00000000000 */
        /* <DEDUP_REMOVED lines=12> */
.L_x_156:


//--------------------- .nv.global.init           --------------------------
	.section	.nv.global.init,"aw",@progbits
.nv.global.init:
	.type		$str$27,@object
	.size		$str$27,($str$28 - $str$27)
$str$27:
        /*0000*/ 	.byte	0x28, 0x61, 0x64, 0x64, 0x72, 0x65, 0x73, 0x73, 0x20, 0x26, 0x20, 0x6d, 0x61, 0x73, 0x6b, 0x29
        /*0010*/ 	.byte	0x20, 0x3d, 0x3d, 0x20, 0x30, 0x00
	.type		$str$28,@object
	.size		$str$28,($str$26 - $str$28)
$str$28:
        /*0016*/ 	.byte	0x2f, 0x74, 0x6d, 0x70, 0x2f, 0x63, 0x75, 0x74, 0x6c, 0x61, 0x73, 0x73, 0x5f, 0x73, 0x77, 0x65
        /*0026*/ 	.byte	0x65, 0x70, 0x5f, 0x73, 0x72, 0x63, 0x2f, 0x69, 0x6e, 0x63, 0x6c, 0x75, 0x64, 0x65, 0x2f, 0x63
        /*0036*/ 	.byte	0x75, 0x74, 0x65, 0x2f, 0x70, 0x6f, 0x69, 0x6e, 0x74, 0x65, 0x72, 0x5f, 0x66, 0x6c, 0x61, 0x67
        /*0046*/ 	.byte	0x67, 0x65, 0x64, 0x2e, 0x68, 0x70, 0x70, 0x00
	.type		$str$26,@object
	.size		$str$26,($str$25 - $str$26)
$str$26:
        /*004e*/ 	.byte	0x2f, 0x74, 0x6d, 0x70, 0x2f, 0x63, 0x75, 0x74, 0x6c, 0x61, 0x73, 0x73, 0x5f, 0x73, 0x77, 0x65
        /*005e*/ 	.byte	0x65, 0x70, 0x5f, 0x73, 0x72, 0x63, 0x2f, 0x69, 0x6e, 0x63, 0x6c, 0x75, 0x64, 0x65, 0x2f, 0x63
        /*006e*/ 	.byte	0x75, 0x74, 0x65, 0x2f, 0x61, 0x74, 0x6f, 0x6d, 0x2f, 0x63, 0x6f, 0x70, 0x79, 0x5f, 0x74, 0x72
        /*007e*/ 	.byte	0x61, 0x69, 0x74, 0x73, 0x5f, 0x73, 0x6d, 0x31, 0x30, 0x30, 0x2e, 0x68, 0x70, 0x70, 0x00
	.type		$str$25,@object
	.size		$str$25,(__unnamed_1 - $str$25)
$str$25:
        /*008d*/ 	.byte	0x28, 0x28, 0x75, 0x69, 0x6e, 0x74, 0x33, 0x32, 0x5f, 0x74, 0x28, 0x74, 0x68, 0x72, 0x65, 0x61
        /*009d*/ 	.byte	0x64, 0x49, 0x64, 0x78, 0x2e, 0x78, 0x29, 0x20, 0x2f, 0x20, 0x33, 0x32, 0x29, 0x20, 0x25, 0x20
        /*00ad*/ 	.byte	0x34, 0x29, 0x20, 0x3d, 0x3d, 0x20, 0x28, 0x28, 0x28, 0x74, 0x6d, 0x65, 0x6d, 0x5f, 0x61, 0x64
        /*00bd*/ 	.byte	0x64, 0x72, 0x20, 0x3e, 0x3e, 0x20, 0x31, 0x36, 0x29, 0x20, 0x2f, 0x20, 0x33, 0x32, 0x29, 0x20
        /*00cd*/ 	.byte	0x25, 0x20, 0x34, 0x29, 0x00
	.type		__unnamed_1,@object
	.size		__unnamed_1,(__unnamed_2 - __unnamed_1)
__unnamed_1:
        /*00d2*/ 	.byte	0x61, 0x75, 0x74, 0x6f, 0x20, 0x63, 0x75, 0x74, 0x65, 0x3a, 0x3a, 0x61, 0x73, 0x5f, 0x70, 0x6f
        /* <DEDUP_REMOVED lines=24> */
        /*0262*/ 	.byte	0x00
	.type		__unnamed_2,@object
	.size		__unnamed_2,(.L_2 - __unnamed_2)
__unnamed_2:
        /* <DEDUP_REMOVED lines=41> */
.L_2:


//--------------------- .nv.shared._ZN7cutlass13device_kernelINS_4gemm6kernel13GemmUniversalIN4cute5tupleIJiiiiEEENS1_10collective13CollectiveMmaINS1_35MainloopSm100TmaUmmaWarpSpecializedILi13ELi2ELi4ENS5_IJNS4_1CILi1EEESB_SB_EEEEENS5_IJNSA_ILi64EEESE_NSA_ILi128EEEEEEaNS5_IJlSB_lEEEaSH_NS4_8TiledMMAINS4_8MMA_AtomIJNS4_15SM100_MMA_S8_SSIaaiLi64ELi64ELNS4_4UMMA5MajorE0ELSM_0ELNSL_8SaturateE0EEEEEENS4_6LayoutISC_NS5_IJNSA_ILi0EEESR_SR_EEEEENS5_IJNS4_10UnderscoreESU_SU_EEEEENS4_13SM90_TMA_LOADENS4_14ComposedLayoutINS4_7SwizzleILi3ELi4ELi3EEENS4_18smem_ptr_flag_bitsILi8EEENSQ_INS5_IJNSA_ILi8EEESF_EEENS5_IJSF_SB_EEEEEEEvNS4_8identityESX_S17_vS18_EENS_8epilogue10collective18CollectiveEpilogueINS1A_23Sm100TmaWarpSpecializedILi1ELi1ELi32ELb0ELb0EEEJSG_NS5_IJNSQ_ISE_SB_EES1F_EEEaSH_aSH_NS1A_6fusion15FusionCallbacksIS1E_NS1H_17LinearCombinationIaiaiLNS_15FloatRoundStyleE2EEESG_S1G_JEEENS4_5SM1004TMEM4LOAD26SM100_TMEM_LOAD_16dp32b32xESX_NSY_INSZ_ILi2ELi4ELi3EEES12_NSQ_INS5_IJS13_SE_EEENS5_IJSE_SB_EEEEEEENS4_39AutoVectorizingCopyWithAssumedAlignmentILi128EEENS4_14SM90_TMA_STOREES1V_S1X_S1X_EEEvvEEEEvNT_6ParamsE --------------------------
	.section	.nv.shared._ZN7cutlass13device_kernelINS_4gemm6kernel13GemmUniversalIN4cute5tupleIJiiiiEEENS1_10collective13CollectiveMmaINS1_35MainloopSm100TmaUmmaWarpSpecializedILi13ELi2ELi4ENS5_IJNS4_1CILi1EEESB_SB_EEEEENS5_IJNSA_ILi64EEESE_NSA_ILi128EEEEEEaNS5_IJlSB_lEEEaSH_NS4_8TiledMMAINS4_8MMA_AtomIJNS4_15SM100_MMA_S8_SSIaaiLi64ELi64ELNS4_4UMMA5MajorE0ELSM_0ELNSL_8SaturateE0EEEEEENS4_6LayoutISC_NS5_IJNSA_ILi0EEESR_SR_EEEEENS5_IJNS4_10UnderscoreESU_SU_EEEEENS4_13SM90_TMA_LOADENS4_14ComposedLayoutINS4_7SwizzleILi3ELi4ELi3EEENS4_18smem_ptr_flag_bitsILi8EEENSQ_INS5_IJNSA_ILi8EEESF_EEENS5_IJSF_SB_EEEEEEEvNS4_8identityESX_S17_vS18_EENS_8epilogue10collective18CollectiveEpilogueINS1A_23Sm100TmaWarpSpecializedILi1ELi1ELi32ELb0ELb0EEEJSG_NS5_IJNSQ_ISE_SB_EES1F_EEEaSH_aSH_NS1A_6fusion15FusionCallbacksIS1E_NS1H_17LinearCombinationIaiaiLNS_15FloatRoundStyleE2EEESG_S1G_JEEENS4_5SM1004TMEM4LOAD26SM100_TMEM_LOAD_16dp32b32xESX_NSY_INSZ_ILi2ELi4ELi3EEES12_NSQ_INS5_IJS13_SE_EEENS5_IJSE_SB_EEEEEEENS4_39AutoVectorizingCopyWithAssumedAlignmentILi128EEENS4_14SM90_TMA_STOREES1V_S1X_S1X_EEEvvEEEEvNT_6ParamsE,"aw",@nobits
	.sectionflags	@""
	.align	16
	.zero		1024


//--------------------- .nv.shared.reserved.0     --------------------------
	.section	.nv.shared.reserved.0,"aw",@nobits
	.weak		__nv_reservedSMEM_offset_0_alias
	.size		__nv_reservedSMEM_offset_0_alias, 0, 64
	.other		__nv_reservedSMEM_offset_0_alias,@"STO_CUDA_RESERVED_SHARED STV_DEFAULT"
__nv_reservedSMEM_offset_0_alias:
	.zero		0
.nv.shared.reserved.0:
	.zero		64
	.weak		__nv_reservedSMEM_tcgen05_partition
	.type		__nv_reservedSMEM_tcgen05_partition,@object
	.size		__nv_reservedSMEM_tcgen05_partition,(.L_0 - __nv_reservedSMEM_tcgen05_partition)
__nv_reservedSMEM_tcgen05_partition:
	.zero		32
.L_0:


//--------------------- .nv.global                --------------------------
	.section	.nv.global,"aw",@nobits
.nv.global:
	.type		_ZN40_INTERNAL_8835d2ab_4_k_cu_c74229b4_363244cute1_E,@object
	.size		_ZN40_INTERNAL_8835d2ab_4_k_cu_c74229b4_363244cute1_E,(_ZN40_INTERNAL_8835d2ab_4_k_cu_c74229b4_363244cuda3std3__45__cpo6cbeginE - _ZN40_INTERNAL_8835d2ab_4_k_cu_c74229b4_363244cute1_E)
_ZN40_INTERNAL_8835d2ab_4_k_cu_c74229b4_363244cute1_E:
	.zero		1
	.type		_ZN40_INTERNAL_8835d2ab_4_k_cu_c74229b4_363244cuda3std3__45__cpo6cbeginE,@object
	.size		_ZN40_INTERNAL_8835d2ab_4_k_cu_c74229b4_363244cuda3std3__45__cpo6cbeginE,(_ZN40_INTERNAL_8835d2ab_4_k_cu_c74229b4_363244cuda3std3__48in_placeE - _ZN40_INTERNAL_8835d2ab_4_k_cu_c74229b4_363244cuda3std3__45__cpo6cbeginE)
_ZN40_INTERNAL_8835d2ab_4_k_cu_c74229b4_363244cuda3std3__45__cpo6cbeginE:
	.zero		1
	.type		_ZN40_INTERNAL_8835d2ab_4_k_cu_c74229b4_363244cuda3std3__48in_placeE,@object
	.size		_ZN40_INTERNAL_8835d2ab_4_k_cu_c74229b4_363244cuda3std3__48in_placeE,(_ZN40_INTERNAL_8835d2ab_4_k_cu_c74229b4_363244cuda3std6ranges3__45__cpo9iter_moveE - _ZN40_INTERNAL_8835d2ab_4_k_cu_c74229b4_363244cuda3std3__48in_placeE)
_ZN40_INTERNAL_8835d2ab_4_k_cu_c74229b4_363244cuda3std3__48in_placeE:
	.zero		1
	.type		_ZN40_INTERNAL_8835d2ab_4_k_cu_c74229b4_363244cuda3std6ranges3__45__cpo9iter_moveE,@object
	.size		_ZN40_INTERNAL_8835d2ab_4_k_cu_c74229b4_363244cuda3std6ranges3__45__cpo9iter_moveE,(_ZN40_INTERNAL_8835d2ab_4_k_cu_c74229b4_363244cuda3std3__45__cpo5beginE - _ZN40_INTERNAL_8835d2ab_4_k_cu_c74229b4_363244cuda3std6ranges3__45__cpo9iter_moveE)
_ZN40_INTERNAL_8835d2ab_4_k_cu_c74229b4_363244cuda3std6ranges3__45__cpo9iter_moveE:
	.zero		1
	.type		_ZN40_INTERNAL_8835d2ab_4_k_cu_c74229b4_363244cuda3std3__45__cpo5beginE,@object
	.size		_ZN40_INTERNAL_8835d2ab_4_k_cu_c74229b4_363244cuda3std3__45__cpo5beginE,(_ZN40_INTERNAL_8835d2ab_4_k_cu_c74229b4_363244cuda3std3__442_GLOBAL__N__8835d2ab_4_k_cu_c74229b4_363246ignoreE - _ZN40_INTERNAL_8835d2ab_4_k_cu_c74229b4_363244cuda3std3__45__cpo5beginE)
_ZN40_INTERNAL_8835d2ab_4_k_cu_c74229b4_363244cuda3std3__45__cpo5beginE:
	.zero		1
	.type		_ZN40_INTERNAL_8835d2ab_4_k_cu_c74229b4_363244cuda3std3__442_GLOBAL__N__8835d2ab_4_k_cu_c74229b4_363246ignoreE,@object
	.size		_ZN40_INTERNAL_8835d2ab_4_k_cu_c74229b4_363244cuda3std3__442_GLOBAL__N__8835d2ab_4_k_cu_c74229b4_363246ignoreE,(_ZN40_INTERNAL_8835d2ab_4_k_cu_c74229b4_363244cute7productE - _ZN40_INTERNAL_8835d2ab_4_k_cu_c74229b4_363244cuda3std3__442_GLOBAL__N__8835d2ab_4_k_cu_c74229b4_363246ignoreE)
_ZN40_INTERNAL_8835d2ab_4_k_cu_c74229b4_363244cuda3std3__442_GLOBAL__N__8835d2ab_4_k_cu_c74229b4_363246ignoreE:
	.zero		1
	.type		_ZN40_INTERNAL_8835d2ab_4_k_cu_c74229b4_363244cute7productE,@object
	.size		_ZN40_INTERNAL_8835d2ab_4_k_cu_c74229b4_363244cute7productE,(_ZN40_INTERNAL_8835d2ab_4_k_cu_c74229b4_363244cuda3std3__45__cpo3endE - _ZN40_INTERNAL_8835d2ab_4_k_cu_c74229b4_363244cute7productE)
_ZN40_INTERNAL_8835d2ab_4_k_cu_c74229b4_363244cute7productE:
	.zero		1
	.type		_ZN40_INTERNAL_8835d2ab_4_k_cu_c74229b4_363244cuda3std3__45__cpo3endE,@object
	.size		_ZN40_INTERNAL_8835d2ab_4_k_cu_c74229b4_363244cuda3std3__45__cpo3endE,(_ZN40_INTERNAL_8835d2ab_4_k_cu_c74229b4_363244cuda3std3__419piecewise_constructE - _ZN40_INTERNAL_8835d2ab_4_k_cu_c74229b4_363244cuda3std3__45__cpo3endE)
_ZN40_INTERNAL_8835d2ab_4_k_cu_c74229b4_363244cuda3std3__45__cpo3endE:
	.zero		1
	.type		_ZN40_INTERNAL_8835d2ab_4_k_cu_c74229b4_363244cuda3std3__419piecewise_constructE,@object
	.size		_ZN40_INTERNAL_8835d2ab_4_k_cu_c74229b4_363244cuda3std3__419piecewise_constructE,(_ZN40_INTERNAL_8835d2ab_4_k_cu_c74229b4_363244cuda3std3__45__cpo4cendE - _ZN40_INTERNAL_8835d2ab_4_k_cu_c74229b4_363244cuda3std3__419piecewise_constructE)
_ZN40_INTERNAL_8835d2ab_4_k_cu_c74229b4_363244cuda3std3__419piecewise_constructE:
	.zero		1
	.type		_ZN40_INTERNAL_8835d2ab_4_k_cu_c74229b4_363244cuda3std3__45__cpo4cendE,@object
	.size		_ZN40_INTERNAL_8835d2ab_4_k_cu_c74229b4_363244cuda3std3__45__cpo4cendE,(_ZN40_INTERNAL_8835d2ab_4_k_cu_c74229b4_363244cuda3std6ranges3__45__cpo4swapE - _ZN40_INTERNAL_8835d2ab_4_k_cu_c74229b4_363244cuda3std3__45__cpo4cendE)
_ZN40_INTERNAL_8835d2ab_4_k_cu_c74229b4_363244cuda3std3__45__cpo4cendE:
	.zero		1
	.type		_ZN40_INTERNAL_8835d2ab_4_k_cu_c74229b4_363244cuda3std6ranges3__45__cpo4swapE,@object
	.size		_ZN40_INTERNAL_8835d2ab_4_k_cu_c74229b4_363244cuda3std6ranges3__45__cpo4swapE,(.L_10 - _ZN40_INTERNAL_8835d2ab_4_k_cu_c74229b4_363244cuda3std6ranges3__45__cpo4swapE)
_ZN40_INTERNAL_8835d2ab_4_k_cu_c74229b4_363244cuda3std6ranges3__45__cpo4swapE:
	.zero		1
.L_10:


//--------------------- .nv.constant0._ZN7cutlass13device_kernelINS_4gemm6kernel13GemmUniversalIN4cute5tupleIJiiiiEEENS1_10collective13CollectiveMmaINS1_35MainloopSm100TmaUmmaWarpSpecializedILi13ELi2ELi4ENS5_IJNS4_1CILi1EEESB_SB_EEEEENS5_IJNSA_ILi64EEESE_NSA_ILi128EEEEEEaNS5_IJlSB_lEEEaSH_NS4_8TiledMMAINS4_8MMA_AtomIJNS4_15SM100_MMA_S8_SSIaaiLi64ELi64ELNS4_4UMMA5MajorE0ELSM_0ELNSL_8SaturateE0EEEEEENS4_6LayoutISC_NS5_IJNSA_ILi0EEESR_SR_EEEEENS5_IJNS4_10UnderscoreESU_SU_EEEEENS4_13SM90_TMA_LOADENS4_14ComposedLayoutINS4_7SwizzleILi3ELi4ELi3EEENS4_18smem_ptr_flag_bitsILi8EEENSQ_INS5_IJNSA_ILi8EEESF_EEENS5_IJSF_SB_EEEEEEEvNS4_8identityESX_S17_vS18_EENS_8epilogue10collective18CollectiveEpilogueINS1A_23Sm100TmaWarpSpecializedILi1ELi1ELi32ELb0ELb0EEEJSG_NS5_IJNSQ_ISE_SB_EES1F_EEEaSH_aSH_NS1A_6fusion15FusionCallbacksIS1E_NS1H_17LinearCombinationIaiaiLNS_15FloatRoundStyleE2EEESG_S1G_JEEENS4_5SM1004TMEM4LOAD26SM100_TMEM_LOAD_16dp32b32xESX_NSY_INSZ_ILi2ELi4ELi3EEES12_NSQ_INS5_IJS13_SE_EEENS5_IJSE_SB_EEEEEEENS4_39AutoVectorizingCopyWithAssumedAlignmentILi128EEENS4_14SM90_TMA_STOREES1V_S1X_S1X_EEEvvEEEEvNT_6ParamsE --------------------------
	.section	.nv.constant0._ZN7cutlass13device_kernelINS_4gemm6kernel13GemmUniversalIN4cute5tupleIJiiiiEEENS1_10collective13CollectiveMmaINS1_35MainloopSm100TmaUmmaWarpSpecializedILi13ELi2ELi4ENS5_IJNS4_1CILi1EEESB_SB_EEEEENS5_IJNSA_ILi64EEESE_NSA_ILi128EEEEEEaNS5_IJlSB_lEEEaSH_NS4_8TiledMMAINS4_8MMA_AtomIJNS4_15SM100_MMA_S8_SSIaaiLi64ELi64ELNS4_4UMMA5MajorE0ELSM_0ELNSL_8SaturateE0EEEEEENS4_6LayoutISC_NS5_IJNSA_ILi0EEESR_SR_EEEEENS5_IJNS4_10UnderscoreESU_SU_EEEEENS4_13SM90_TMA_LOADENS4_14ComposedLayoutINS4_7SwizzleILi3ELi4ELi3EEENS4_18smem_ptr_flag_bitsILi8EEENSQ_INS5_IJNSA_ILi8EEESF_EEENS5_IJSF_SB_EEEEEEEvNS4_8identityESX_S17_vS18_EENS_8epilogue10collective18CollectiveEpilogueINS1A_23Sm100TmaWarpSpecializedILi1ELi1ELi32ELb0ELb0EEEJSG_NS5_IJNSQ_ISE_SB_EES1F_EEEaSH_aSH_NS1A_6fusion15FusionCallbacksIS1E_NS1H_17LinearCombinationIaiaiLNS_15FloatRoundStyleE2EEESG_S1G_JEEENS4_5SM1004TMEM4LOAD26SM100_TMEM_LOAD_16dp32b32xESX_NSY_INSZ_ILi2ELi4ELi3EEES12_NSQ_INS5_IJS13_SE_EEENS5_IJSE_SB_EEEEEEENS4_39AutoVectorizingCopyWithAssumedAlignmentILi128EEENS4_14SM90_TMA_STOREES1V_S1X_S1X_EEEvvEEEEvNT_6ParamsE,"a",@progbits
	.sectionflags	@""
	.align	4
.nv.constant0._ZN7cutlass13device_kernelINS_4gemm6kernel13GemmUniversalIN4cute5tupleIJiiiiEEENS1_10collective13CollectiveMmaINS1_35MainloopSm100TmaUmmaWarpSpecializedILi13ELi2ELi4ENS5_IJNS4_1CILi1EEESB_SB_EEEEENS5_IJNSA_ILi64EEESE_NSA_ILi128EEEEEEaNS5_IJlSB_lEEEaSH_NS4_8TiledMMAINS4_8MMA_AtomIJNS4_15SM100_MMA_S8_SSIaaiLi64ELi64ELNS4_4UMMA5MajorE0ELSM_0ELNSL_8SaturateE0EEEEEENS4_6LayoutISC_NS5_IJNSA_ILi0EEESR_SR_EEEEENS5_IJNS4_10UnderscoreESU_SU_EEEEENS4_13SM90_TMA_LOADENS4_14ComposedLayoutINS4_7SwizzleILi3ELi4ELi3EEENS4_18smem_ptr_flag_bitsILi8EEENSQ_INS5_IJNSA_ILi8EEESF_EEENS5_IJSF_SB_EEEEEEEvNS4_8identityESX_S17_vS18_EENS_8epilogue10collective18CollectiveEpilogueINS1A_23Sm100TmaWarpSpecializedILi1ELi1ELi32ELb0ELb0EEEJSG_NS5_IJNSQ_ISE_SB_EES1F_EEEaSH_aSH_NS1A_6fusion15FusionCallbacksIS1E_NS1H_17LinearCombinationIaiaiLNS_15FloatRoundStyleE2EEESG_S1G_JEEENS4_5SM1004TMEM4LOAD26SM100_TMEM_LOAD_16dp32b32xESX_NSY_INSZ_ILi2ELi4ELi3EEES12_NSQ_INS5_IJS13_SE_EEENS5_IJSE_SB_EEEEEEENS4_39AutoVectorizingCopyWithAssumedAlignmentILi128EEENS4_14SM90_TMA_STOREES1V_S1X_S1X_EEEvvEEEEvNT_6ParamsE:
	.zero		2944


//--------------------- SYMBOLS --------------------------

	.type		.nv.reservedSmem.offset0,@object
	.size		.nv.reservedSmem.offset0,0x4
	.type		.nv.reservedSmem.cap,@object
	.size		.nv.reservedSmem.cap,0x4
	.type		__assertfail,@function
